	.target	sm_90a

	.elftype	@"ET_EXEC"


//--------------------- .note.nv.tkinfo           --------------------------
	.section	.note.nv.tkinfo,"",@"SHT_NOTE"
	.sectionflags	@"SHF_NOTE_NV_TKINFO"
	.tkinfo
        /*0018*/ 	.word	0x00000002
        /*0030*/ 	.string	""
        /*0030*/ 	.string	"ptxas"
        /*0030*/ 	.string	"Cuda compilation tools, release 13.0, V13.0.88"
        /*0030*/ 	.string	"Build cuda_13.0.r13.0/compiler.36424714_0"
        /*0030*/ 	.string	"-arch sm_90a -m 64 "



//--------------------- .note.nv.cuinfo           --------------------------
	.section	.note.nv.cuinfo,"",@"SHT_NOTE"
	.sectionflags	@"SHF_NOTE_NV_CUINFO"
        /*0018*/ 	.short	0x0002
        /*001a*/ 	.short	0x005a
        /*001c*/ 	.short	0x0082
	.zero		2


//--------------------- .nv.info                  --------------------------
	.section	.nv.info,"",@"SHT_CUDA_INFO"
	.align	4


	//----- nvinfo : EIATTR_REGCOUNT
	.align		4
        /*0000*/ 	.byte	0x04, 0x2f
        /*0002*/ 	.short	(.L_12 - .L_11)
	.align		4
.L_11:
        /*0004*/ 	.word	index@(_ZN7cutlass13device_kernelINS_4conv6kernel13ConvUniversalINS1_16ConvProblemShapeILNS1_8OperatorE2ELi2EEENS1_10collective14CollectiveConvINS1_46MainloopSm90TmaGmmaWarpSpecializedImplicitGemmILS5_2ELi9ELi2EN4cute5tupleIJNSA_1CILi2EEENSC_ILi1EEESE_EEENS1_36KernelImplicitTmaWarpSpecializedSm90ELi1EEENSB_IJNSC_ILi256EEENSB_IJNSC_ILi128EEEEEENSB_IJNSC_ILi32EEEEEEEEENS_6half_tESO_NSA_8TiledMMAINSA_8MMA_AtomIJNSA_4SM904GMMA26MMA_64x128x16_F32F16F16_SSILNSS_5MajorE1ELSU_1ELNSS_7ScaleInE1ELSV_1EEEEEENSA_6LayoutINSB_IJSE_SE_SE_EEENSB_IJNSC_ILi0EEES10_S10_EEEEENSB_IJNSA_10UnderscoreES13_S13_EEEEENS7_6detail26Sm90ImplicitGemmTileTraitsINSA_13SM90_TMA_LOADENSA_14ComposedLayoutINSA_7SwizzleILi3ELi4ELi3EEENSA_18smem_ptr_flag_bitsILi16EEENSY_INSB_IJNSB_IJNSC_ILi64EEENSC_ILi4EEEEEENSB_IJNSC_ILi8EEES1F_EEENSB_IJSE_NSC_ILi9EEEEEEEEENSB_IJNSB_IJSE_NSC_ILi2048EEEEEENSB_IJS1E_NSC_ILi512EEEEEENSB_IJS10_NSC_ILi8192EEEEEEEEEEEEEvEENS17_INSA_30SM90_TMA_LOAD_IM2COL_MULTICASTENS19_IS1B_S1D_NSY_INSB_IJNSB_IJS1E_SD_EEES1I_S1K_EEENSB_IJS1N_S1P_NSB_IJS10_NSC_ILi4096EEEEEEEEEEEEEvEEEENS_8epilogue10collective6detail29Sm90TmaWarpSpecializedAdapterINS27_15DefaultEpilogueISO_NSB_IJlNSB_IJSE_llEEES10_EEES2C_NS26_6thread17LinearCombinationISO_Li1EffLNS2D_9ScaleType4KindE0ELNS_15FloatRoundStyleE2ESO_EENS_4gemm15EpilogueDefaultEEEEEvvEEEEvNT_6ParamsE)
        /*0008*/ 	.word	0x000000ff


	//----- nvinfo : EIATTR_FRAME_SIZE
	.align		4
.L_12:
        /*000c*/ 	.byte	0x04, 0x11
        /*000e*/ 	.short	(.L_14 - .L_13)
	.align		4
.L_13:
        /*0010*/ 	.word	index@(_ZN7cutlass13device_kernelINS_4conv6kernel13ConvUniversalINS1_16ConvProblemShapeILNS1_8OperatorE2ELi2EEENS1_10collective14CollectiveConvINS1_46MainloopSm90TmaGmmaWarpSpecializedImplicitGemmILS5_2ELi9ELi2EN4cute5tupleIJNSA_1CILi2EEENSC_ILi1EEESE_EEENS1_36KernelImplicitTmaWarpSpecializedSm90ELi1EEENSB_IJNSC_ILi256EEENSB_IJNSC_ILi128EEEEEENSB_IJNSC_ILi32EEEEEEEEENS_6half_tESO_NSA_8TiledMMAINSA_8MMA_AtomIJNSA_4SM904GMMA26MMA_64x128x16_F32F16F16_SSILNSS_5MajorE1ELSU_1ELNSS_7ScaleInE1ELSV_1EEEEEENSA_6LayoutINSB_IJSE_SE_SE_EEENSB_IJNSC_ILi0EEES10_S10_EEEEENSB_IJNSA_10UnderscoreES13_S13_EEEEENS7_6detail26Sm90ImplicitGemmTileTraitsINSA_13SM90_TMA_LOADENSA_14ComposedLayoutINSA_7SwizzleILi3ELi4ELi3EEENSA_18smem_ptr_flag_bitsILi16EEENSY_INSB_IJNSB_IJNSC_ILi64EEENSC_ILi4EEEEEENSB_IJNSC_ILi8EEES1F_EEENSB_IJSE_NSC_ILi9EEEEEEEEENSB_IJNSB_IJSE_NSC_ILi2048EEEEEENSB_IJS1E_NSC_ILi512EEEEEENSB_IJS10_NSC_ILi8192EEEEEEEEEEEEEvEENS17_INSA_30SM90_TMA_LOAD_IM2COL_MULTICASTENS19_IS1B_S1D_NSY_INSB_IJNSB_IJS1E_SD_EEES1I_S1K_EEENSB_IJS1N_S1P_NSB_IJS10_NSC_ILi4096EEEEEEEEEEEEEvEEEENS_8epilogue10collective6detail29Sm90TmaWarpSpecializedAdapterINS27_15DefaultEpilogueISO_NSB_IJlNSB_IJSE_llEEES10_EEES2C_NS26_6thread17LinearCombinationISO_Li1EffLNS2D_9ScaleType4KindE0ELNS_15FloatRoundStyleE2ESO_EENS_4gemm15EpilogueDefaultEEEEEvvEEEEvNT_6ParamsE)
        /*0014*/ 	.word	0x00000270


	//----- nvinfo : EIATTR_MIN_STACK_SIZE
	.align		4
.L_14:
        /*0018*/ 	.byte	0x04, 0x12
        /*001a*/ 	.short	(.L_16 - .L_15)
	.align		4
.L_15:
        /*001c*/ 	.word	index@(_ZN7cutlass13device_kernelINS_4conv6kernel13ConvUniversalINS1_16ConvProblemShapeILNS1_8OperatorE2ELi2EEENS1_10collective14CollectiveConvINS1_46MainloopSm90TmaGmmaWarpSpecializedImplicitGemmILS5_2ELi9ELi2EN4cute5tupleIJNSA_1CILi2EEENSC_ILi1EEESE_EEENS1_36KernelImplicitTmaWarpSpecializedSm90ELi1EEENSB_IJNSC_ILi256EEENSB_IJNSC_ILi128EEEEEENSB_IJNSC_ILi32EEEEEEEEENS_6half_tESO_NSA_8TiledMMAINSA_8MMA_AtomIJNSA_4SM904GMMA26MMA_64x128x16_F32F16F16_SSILNSS_5MajorE1ELSU_1ELNSS_7ScaleInE1ELSV_1EEEEEENSA_6LayoutINSB_IJSE_SE_SE_EEENSB_IJNSC_ILi0EEES10_S10_EEEEENSB_IJNSA_10UnderscoreES13_S13_EEEEENS7_6detail26Sm90ImplicitGemmTileTraitsINSA_13SM90_TMA_LOADENSA_14ComposedLayoutINSA_7SwizzleILi3ELi4ELi3EEENSA_18smem_ptr_flag_bitsILi16EEENSY_INSB_IJNSB_IJNSC_ILi64EEENSC_ILi4EEEEEENSB_IJNSC_ILi8EEES1F_EEENSB_IJSE_NSC_ILi9EEEEEEEEENSB_IJNSB_IJSE_NSC_ILi2048EEEEEENSB_IJS1E_NSC_ILi512EEEEEENSB_IJS10_NSC_ILi8192EEEEEEEEEEEEEvEENS17_INSA_30SM90_TMA_LOAD_IM2COL_MULTICASTENS19_IS1B_S1D_NSY_INSB_IJNSB_IJS1E_SD_EEES1I_S1K_EEENSB_IJS1N_S1P_NSB_IJS10_NSC_ILi4096EEEEEEEEEEEEEvEEEENS_8epilogue10collective6detail29Sm90TmaWarpSpecializedAdapterINS27_15DefaultEpilogueISO_NSB_IJlNSB_IJSE_llEEES10_EEES2C_NS26_6thread17LinearCombinationISO_Li1EffLNS2D_9ScaleType4KindE0ELNS_15FloatRoundStyleE2ESO_EENS_4gemm15EpilogueDefaultEEEEEvvEEEEvNT_6ParamsE)
        /*0020*/ 	.word	0x00000270
.L_16:


//--------------------- .nv.compat                --------------------------
	.section	.nv.compat,"",@"SHT_CUDA_COMPAT_INFO"
	.align	4
        /*0000*/ 	.byte	0x02, 0x09, 0x01, 0x00, 0x02, 0x02, 0x04, 0x00, 0x02, 0x05, 0x05, 0x00, 0x03, 0x07, 0x01, 0x01
        /*0010*/ 	.byte	0x02, 0x03, 0x01, 0x00, 0x02, 0x06, 0x01, 0x00, 0x04, 0x0b, 0x08, 0x00, 0x00, 0x00, 0x00, 0x00
        /*0020*/ 	.byte	0x00, 0x00, 0x00, 0x00


//--------------------- .nv.info._ZN7cutlass13device_kernelINS_4conv6kernel13ConvUniversalINS1_16ConvProblemShapeILNS1_8OperatorE2ELi2EEENS1_10collective14CollectiveConvINS1_46MainloopSm90TmaGmmaWarpSpecializedImplicitGemmILS5_2ELi9ELi2EN4cute5tupleIJNSA_1CILi2EEENSC_ILi1EEESE_EEENS1_36KernelImplicitTmaWarpSpecializedSm90ELi1EEENSB_IJNSC_ILi256EEENSB_IJNSC_ILi128EEEEEENSB_IJNSC_ILi32EEEEEEEEENS_6half_tESO_NSA_8TiledMMAINSA_8MMA_AtomIJNSA_4SM904GMMA26MMA_64x128x16_F32F16F16_SSILNSS_5MajorE1ELSU_1ELNSS_7ScaleInE1ELSV_1EEEEEENSA_6LayoutINSB_IJSE_SE_SE_EEENSB_IJNSC_ILi0EEES10_S10_EEEEENSB_IJNSA_10UnderscoreES13_S13_EEEEENS7_6detail26Sm90ImplicitGemmTileTraitsINSA_13SM90_TMA_LOADENSA_14ComposedLayoutINSA_7SwizzleILi3ELi4ELi3EEENSA_18smem_ptr_flag_bitsILi16EEENSY_INSB_IJNSB_IJNSC_ILi64EEENSC_ILi4EEEEEENSB_IJNSC_ILi8EEES1F_EEENSB_IJSE_NSC_ILi9EEEEEEEEENSB_IJNSB_IJSE_NSC_ILi2048EEEEEENSB_IJS1E_NSC_ILi512EEEEEENSB_IJS10_NSC_ILi8192EEEEEEEEEEEEEvEENS17_INSA_30SM90_TMA_LOAD_IM2COL_MULTICASTENS19_IS1B_S1D_NSY_INSB_IJNSB_IJS1E_SD_EEES1I_S1K_EEENSB_IJS1N_S1P_NSB_IJS10_NSC_ILi4096EEEEEEEEEEEEEvEEEENS_8epilogue10collective6detail29Sm90TmaWarpSpecializedAdapterINS27_15DefaultEpilogueISO_NSB_IJlNSB_IJSE_llEEES10_EEES2C_NS26_6thread17LinearCombinationISO_Li1EffLNS2D_9ScaleType4KindE0ELNS_15FloatRoundStyleE2ESO_EENS_4gemm15EpilogueDefaultEEEEEvvEEEEvNT_6ParamsE --------------------------
	.section	.nv.info._ZN7cutlass13device_kernelINS_4conv6kernel13ConvUniversalINS1_16ConvProblemShapeILNS1_8OperatorE2ELi2EEENS1_10collective14CollectiveConvINS1_46MainloopSm90TmaGmmaWarpSpecializedImplicitGemmILS5_2ELi9ELi2EN4cute5tupleIJNSA_1CILi2EEENSC_ILi1EEESE_EEENS1_36KernelImplicitTmaWarpSpecializedSm90ELi1EEENSB_IJNSC_ILi256EEENSB_IJNSC_ILi128EEEEEENSB_IJNSC_ILi32EEEEEEEEENS_6half_tESO_NSA_8TiledMMAINSA_8MMA_AtomIJNSA_4SM904GMMA26MMA_64x128x16_F32F16F16_SSILNSS_5MajorE1ELSU_1ELNSS_7ScaleInE1ELSV_1EEEEEENSA_6LayoutINSB_IJSE_SE_SE_EEENSB_IJNSC_ILi0EEES10_S10_EEEEENSB_IJNSA_10UnderscoreES13_S13_EEEEENS7_6detail26Sm90ImplicitGemmTileTraitsINSA_13SM90_TMA_LOADENSA_14ComposedLayoutINSA_7SwizzleILi3ELi4ELi3EEENSA_18smem_ptr_flag_bitsILi16EEENSY_INSB_IJNSB_IJNSC_ILi64EEENSC_ILi4EEEEEENSB_IJNSC_ILi8EEES1F_EEENSB_IJSE_NSC_ILi9EEEEEEEEENSB_IJNSB_IJSE_NSC_ILi2048EEEEEENSB_IJS1E_NSC_ILi512EEEEEENSB_IJS10_NSC_ILi8192EEEEEEEEEEEEEvEENS17_INSA_30SM90_TMA_LOAD_IM2COL_MULTICASTENS19_IS1B_S1D_NSY_INSB_IJNSB_IJS1E_SD_EEES1I_S1K_EEENSB_IJS1N_S1P_NSB_IJS10_NSC_ILi4096EEEEEEEEEEEEEvEEEENS_8epilogue10collective6detail29Sm90TmaWarpSpecializedAdapterINS27_15DefaultEpilogueISO_NSB_IJlNSB_IJSE_llEEES10_EEES2C_NS26_6thread17LinearCombinationISO_Li1EffLNS2D_9ScaleType4KindE0ELNS_15FloatRoundStyleE2ESO_EENS_4gemm15EpilogueDefaultEEEEEvvEEEEvNT_6ParamsE,"",@"SHT_CUDA_INFO"
	.sectionflags	@""
	.align	4


	//----- nvinfo : EIATTR_CUDA_API_VERSION
	.align		4
        /*0000*/ 	.byte	0x04, 0x37
        /*0002*/ 	.short	(.L_18 - .L_17)
.L_17:
        /*0004*/ 	.word	0x00000082


	//----- nvinfo : EIATTR_KPARAM_INFO
	.align		4
.L_18:
        /*0008*/ 	.byte	0x04, 0x17
        /*000a*/ 	.short	(.L_20 - .L_19)
.L_19:
        /*000c*/ 	.word	0x00000000
        /*0010*/ 	.short	0x0000
        /*0012*/ 	.short	0x0070
        /*0014*/ 	.byte	0x00, 0xf0, 0x01, 0x0e


	//----- nvinfo : EIATTR_SPARSE_MMA_MASK
	.align		4
.L_20:
        /*0018*/ 	.byte	0x03, 0x50
        /*001a*/ 	.short	0x0000


	//----- nvinfo : EIATTR_MAXREG_COUNT
	.align		4
        /*001c*/ 	.byte	0x03, 0x1b
        /*001e*/ 	.short	0x00ff


	//----- nvinfo : EIATTR_NUM_BARRIERS
	.align		4
        /*0020*/ 	.byte	0x02, 0x4c
        /*0022*/ 	.byte	0x01
	.zero		1


	//----- nvinfo : EIATTR_ANNOTATIONS
	.align		4
        /*0024*/ 	.byte	0x04, 0x55
        /*0026*/ 	.short	(.L_22 - .L_21)


	//   ....[0]....
.L_21:
        /*0028*/ 	.word	0x00000001
        /*002c*/ 	.byte	0xc0, 0x0f, 0x00, 0x00, 0x01, 0x00, 0x00, 0x00, 0x00, 0x10, 0x00, 0x00, 0x01, 0x00, 0x00, 0x00
        /* <DEDUP_REMOVED lines=210> */
        /*0d5c*/ 	.byte	0xa0, 0x1e, 0x01, 0x00


	//----- nvinfo : EIATTR_MERCURY_ISA_VERSION
	.align		4
.L_22:
        /*0d60*/ 	.byte	0x03, 0x5f
        /*0d62*/ 	.short	0x0101


	//----- nvinfo : EIATTR_COOP_GROUP_MASK_REGIDS
	.align		4
        /*0d64*/ 	.byte	0x04, 0x29
        /*0d66*/ 	.short	(.L_24 - .L_23)


	//   ....[0]....
.L_23:
        /*0d68*/ 	.word	0xffffffff


	//   ....[1]....
        /*0d6c*/ 	.word	0xffffffff


	//   ....[2]....
        /*0d70*/ 	.word	0xffffffff


	//   ....[3]....
        /*0d74*/ 	.word	0xffffffff


	//----- nvinfo : EIATTR_COOP_GROUP_INSTR_OFFSETS
	.align		4
.L_24:
        /*0d78*/ 	.byte	0x04, 0x28
        /*0d7a*/ 	.short	(.L_26 - .L_25)


	//   ....[0]....
.L_25:
        /*0d7c*/ 	.word	0x00000060


	//   ....[1]....
        /*0d80*/ 	.word	0x00000090


	//   ....[2]....
        /*0d84*/ 	.word	0x00000190


	//   ....[3]....
        /*0d88*/ 	.word	0x000007b0


	//----- nvinfo : EIATTR_MBARRIER_INSTR_OFFSETS
	.align		4
.L_26:
        /*0d8c*/ 	.byte	0x04, 0x39
        /*0d8e*/ 	.short	(.L_28 - .L_27)


	//   ....[0]....
.L_27:
        /*0d90*/ 	.word	0x00000350
        /*0d94*/ 	.word	0x000000ff
        /*0d98*/ 	.word	0x00036000
        /*0d9c*/ 	.short	0x0100
        /*0d9e*/ 	.byte	0x07
	.zero		1


	//   ....[1]....
        /*0da0*/ 	.word	0x00000360
        /*0da4*/ 	.word	0x000000ff
        /*0da8*/ 	.word	0x00036048
        /*0dac*/ 	.short	0x0100
        /*0dae*/ 	.byte	0x07
	.zero		1


	//   ....[2]....
        /*0db0*/ 	.word	0x00000370
        /*0db4*/ 	.word	0x000000ff
        /*0db8*/ 	.word	0x00036008
        /*0dbc*/ 	.short	0x0100
        /*0dbe*/ 	.byte	0x07
	.zero		1


	//   ....[3]....
        /*0dc0*/ 	.word	0x00000380
        /*0dc4*/ 	.word	0x000000ff
        /*0dc8*/ 	.word	0x00036050
        /*0dcc*/ 	.short	0x0100
        /*0dce*/ 	.byte	0x07
	.zero		1


	//   ....[4]....
        /*0dd0*/ 	.word	0x00000390
        /*0dd4*/ 	.word	0x000000ff
        /*0dd8*/ 	.word	0x00036010
        /*0ddc*/ 	.short	0x0100
        /*0dde*/ 	.byte	0x07
	.zero		1


	//   ....[5]....
        /*0de0*/ 	.word	0x000003a0
        /*0de4*/ 	.word	0x000000ff
        /*0de8*/ 	.word	0x00036058
        /*0dec*/ 	.short	0x0100
        /*0dee*/ 	.byte	0x07
	.zero		1


	//   ....[6]....
        /*0df0*/ 	.word	0x000003b0
        /*0df4*/ 	.word	0x000000ff
        /*0df8*/ 	.word	0x00036018
        /*0dfc*/ 	.short	0x0100
        /*0dfe*/ 	.byte	0x07
	.zero		1


	//   ....[7]....
        /*0e00*/ 	.word	0x000003c0
        /*0e04*/ 	.word	0x000000ff
        /*0e08*/ 	.word	0x00036060
        /*0e0c*/ 	.short	0x0100
        /*0e0e*/ 	.byte	0x07
	.zero		1


	//   ....[8]....
        /*0e10*/ 	.word	0x000003d0
        /*0e14*/ 	.word	0x000000ff
        /*0e18*/ 	.word	0x00036020
        /*0e1c*/ 	.short	0x0100
        /*0e1e*/ 	.byte	0x07
	.zero		1


	//   ....[9]....
        /*0e20*/ 	.word	0x000003e0
        /*0e24*/ 	.word	0x000000ff
        /*0e28*/ 	.word	0x00036068
        /*0e2c*/ 	.short	0x0100
        /*0e2e*/ 	.byte	0x07
	.zero		1


	//   ....[10]....
        /*0e30*/ 	.word	0x000003f0
        /*0e34*/ 	.word	0x000000ff
        /*0e38*/ 	.word	0x00036028
        /*0e3c*/ 	.short	0x0100
        /*0e3e*/ 	.byte	0x07
	.zero		1


	//   ....[11]....
        /*0e40*/ 	.word	0x00000400
        /*0e44*/ 	.word	0x000000ff
        /*0e48*/ 	.word	0x00036070
        /*0e4c*/ 	.short	0x0100
        /*0e4e*/ 	.byte	0x07
	.zero		1


	//   ....[12]....
        /*0e50*/ 	.word	0x00000410
        /*0e54*/ 	.word	0x000000ff
        /*0e58*/ 	.word	0x00036030
        /*0e5c*/ 	.short	0x0100
        /*0e5e*/ 	.byte	0x07
	.zero		1


	//   ....[13]....
        /*0e60*/ 	.word	0x00000420
        /*0e64*/ 	.word	0x000000ff
        /*0e68*/ 	.word	0x00036078
        /*0e6c*/ 	.short	0x0100
        /*0e6e*/ 	.byte	0x07
	.zero		1


	//   ....[14]....
        /*0e70*/ 	.word	0x00000430
        /*0e74*/ 	.word	0x000000ff
        /*0e78*/ 	.word	0x00036038
        /*0e7c*/ 	.short	0x0100
        /*0e7e*/ 	.byte	0x07
	.zero		1


	//   ....[15]....
        /*0e80*/ 	.word	0x00000440
        /*0e84*/ 	.word	0x000000ff
        /*0e88*/ 	.word	0x00036080
        /*0e8c*/ 	.short	0x0100
        /*0e8e*/ 	.byte	0x07
	.zero		1


	//   ....[16]....
        /*0e90*/ 	.word	0x00000450
        /*0e94*/ 	.word	0x000000ff
        /*0e98*/ 	.word	0x00036040
        /*0e9c*/ 	.short	0x0100
        /*0e9e*/ 	.byte	0x07
	.zero		1


	//   ....[17]....
        /*0ea0*/ 	.word	0x00000460
        /*0ea4*/ 	.word	0x000000ff
        /*0ea8*/ 	.word	0x00036088
        /*0eac*/ 	.short	0x0100
        /*0eae*/ 	.byte	0x07
	.zero		1


	//   ....[18]....
        /*0eb0*/ 	.word	0x00001aa0
        /*0eb4*/ 	.word	0x00000003
        /*0eb8*/ 	.word	0x00036000
        /*0ebc*/ 	.short	0x010a
        /*0ebe*/ 	.byte	0x3f
	.zero		1


	//   ....[19]....
        /*0ec0*/ 	.word	0x00002b20
        /*0ec4*/ 	.word	0x00000000
        /*0ec8*/ 	.word	0x00036000
        /*0ecc*/ 	.short	0x010a
        /*0ece*/ 	.byte	0x3f
	.zero		1


	//   ....[20]....
        /*0ed0*/ 	.word	0x00003f60
        /*0ed4*/ 	.word	0x00000000
        /*0ed8*/ 	.word	0x00000000
        /*0edc*/ 	.short	0x0101
        /*0ede*/ 	.byte	0x3f
	.zero		1


	//   ....[21]....
        /*0ee0*/ 	.word	0x00004190
        /*0ee4*/ 	.word	0x00000006
        /*0ee8*/ 	.word	0x00000000
        /*0eec*/ 	.short	0x0101
        /*0eee*/ 	.byte	0x3f
	.zero		1


	//   ....[22]....
        /*0ef0*/ 	.word	0x00017040
        /*0ef4*/ 	.word	0x0000000a
        /*0ef8*/ 	.word	0x00036048
        /*0efc*/ 	.short	0x010a
        /*0efe*/ 	.byte	0x3f
	.zero		1


	//   ....[23]....
        /*0f00*/ 	.word	0x000178a0
        /*0f04*/ 	.word	0x00000003
        /*0f08*/ 	.word	0x00000000
        /*0f0c*/ 	.short	0x010a
        /*0f0e*/ 	.byte	0x3f
	.zero		1


	//   ....[24]....
        /*0f10*/ 	.word	0x00017960
        /*0f14*/ 	.word	0x00000003
        /*0f18*/ 	.word	0x00000000
        /*0f1c*/ 	.short	0x010a
        /*0f1e*/ 	.byte	0x3f
	.zero		1


	//   ....[25]....
        /*0f20*/ 	.word	0x00017a20
        /*0f24*/ 	.word	0x00000003
        /*0f28*/ 	.word	0x00000000
        /*0f2c*/ 	.short	0x010a
        /*0f2e*/ 	.byte	0x3f
	.zero		1


	//   ....[26]....
        /*0f30*/ 	.word	0x00017ae0
        /*0f34*/ 	.word	0x00000003
        /*0f38*/ 	.word	0x00000000
        /*0f3c*/ 	.short	0x010a
        /*0f3e*/ 	.byte	0x3f
	.zero		1


	//   ....[27]....
        /*0f40*/ 	.word	0x00017ba0
        /*0f44*/ 	.word	0x00000003
        /*0f48*/ 	.word	0x00000000
        /*0f4c*/ 	.short	0x010a
        /*0f4e*/ 	.byte	0x3f
	.zero		1


	//   ....[28]....
        /*0f50*/ 	.word	0x00017c60
        /*0f54*/ 	.word	0x00000003
        /*0f58*/ 	.word	0x00000000
        /*0f5c*/ 	.short	0x010a
        /*0f5e*/ 	.byte	0x3f
	.zero		1


	//   ....[29]....
        /*0f60*/ 	.word	0x00017d20
        /*0f64*/ 	.word	0x00000003
        /*0f68*/ 	.word	0x00000000
        /*0f6c*/ 	.short	0x010a
        /*0f6e*/ 	.byte	0x3f
	.zero		1


	//   ....[30]....
        /*0f70*/ 	.word	0x00017de0
        /*0f74*/ 	.word	0x00000003
        /*0f78*/ 	.word	0x00000000
        /*0f7c*/ 	.short	0x010a
        /*0f7e*/ 	.byte	0x3f
	.zero		1


	//   ....[31]....
        /*0f80*/ 	.word	0x00017ea0
        /*0f84*/ 	.word	0x00000003
        /*0f88*/ 	.word	0x00000000
        /*0f8c*/ 	.short	0x010a
        /*0f8e*/ 	.byte	0x3f
	.zero		1


	//----- nvinfo : EIATTR_NUM_MBARRIERS
	.align		4
.L_28:
        /*0f90*/ 	.byte	0x03, 0x38
        /*0f92*/ 	.short	0x0012


	//----- nvinfo : EIATTR_EXIT_INSTR_OFFSETS
	.align		4
        /*0f94*/ 	.byte	0x04, 0x1c
        /*0f96*/ 	.short	(.L_30 - .L_29)


	//   ....[0]....
.L_29:
        /*0f98*/ 	.word	0x00000fb0


	//   ....[1]....
        /*0f9c*/ 	.word	0x000044a0


	//   ....[2]....
        /*0fa0*/ 	.word	0x00004530


	//   ....[3]....
        /*0fa4*/ 	.word	0x00011470


	//   ....[4]....
        /*0fa8*/ 	.word	0x000114b0


	//   ....[5]....
        /*0fac*/ 	.word	0x00016da0


	//   ....[6]....
        /*0fb0*/ 	.word	0x00016dd0


	//   ....[7]....
        /*0fb4*/ 	.word	0x00016df0


	//   ....[8]....
        /*0fb8*/ 	.word	0x000177a0


	//   ....[9]....
        /*0fbc*/ 	.word	0x00017ed0


	//----- nvinfo : EIATTR_MAX_THREADS
	.align		4
.L_30:
        /*0fc0*/ 	.byte	0x04, 0x05
        /*0fc2*/ 	.short	(.L_32 - .L_31)
.L_31:
        /*0fc4*/ 	.word	0x00000100
        /*0fc8*/ 	.word	0x00000001
        /*0fcc*/ 	.word	0x00000001


	//----- nvinfo : EIATTR_CRS_STACK_SIZE
	.align		4
.L_32:
        /*0fd0*/ 	.byte	0x04, 0x1e
        /*0fd2*/ 	.short	(.L_34 - .L_33)
.L_33:
        /*0fd4*/ 	.word	0x00000000


	//----- nvinfo : EIATTR_CBANK_PARAM_SIZE
	.align		4
.L_34:
        /*0fd8*/ 	.byte	0x03, 0x19
        /*0fda*/ 	.short	0x03f0


	//----- nvinfo : EIATTR_PARAM_CBANK
	.align		4
        /*0fdc*/ 	.byte	0x04, 0x0a
        /*0fde*/ 	.short	(.L_36 - .L_35)
	.align		4
.L_35:
        /*0fe0*/ 	.word	index@(.nv.constant0._ZN7cutlass13device_kernelINS_4conv6kernel13ConvUniversalINS1_16ConvProblemShapeILNS1_8OperatorE2ELi2EEENS1_10collective14CollectiveConvINS1_46MainloopSm90TmaGmmaWarpSpecializedImplicitGemmILS5_2ELi9ELi2EN4cute5tupleIJNSA_1CILi2EEENSC_ILi1EEESE_EEENS1_36KernelImplicitTmaWarpSpecializedSm90ELi1EEENSB_IJNSC_ILi256EEENSB_IJNSC_ILi128EEEEEENSB_IJNSC_ILi32EEEEEEEEENS_6half_tESO_NSA_8TiledMMAINSA_8MMA_AtomIJNSA_4SM904GMMA26MMA_64x128x16_F32F16F16_SSILNSS_5MajorE1ELSU_1ELNSS_7ScaleInE1ELSV_1EEEEEENSA_6LayoutINSB_IJSE_SE_SE_EEENSB_IJNSC_ILi0EEES10_S10_EEEEENSB_IJNSA_10UnderscoreES13_S13_EEEEENS7_6detail26Sm90ImplicitGemmTileTraitsINSA_13SM90_TMA_LOADENSA_14ComposedLayoutINSA_7SwizzleILi3ELi4ELi3EEENSA_18smem_ptr_flag_bitsILi16EEENSY_INSB_IJNSB_IJNSC_ILi64EEENSC_ILi4EEEEEENSB_IJNSC_ILi8EEES1F_EEENSB_IJSE_NSC_ILi9EEEEEEEEENSB_IJNSB_IJSE_NSC_ILi2048EEEEEENSB_IJS1E_NSC_ILi512EEEEEENSB_IJS10_NSC_ILi8192EEEEEEEEEEEEEvEENS17_INSA_30SM90_TMA_LOAD_IM2COL_MULTICASTENS19_IS1B_S1D_NSY_INSB_IJNSB_IJS1E_SD_EEES1I_S1K_EEENSB_IJS1N_S1P_NSB_IJS10_NSC_ILi4096EEEEEEEEEEEEEvEEEENS_8epilogue10collective6detail29Sm90TmaWarpSpecializedAdapterINS27_15DefaultEpilogueISO_NSB_IJlNSB_IJSE_llEEES10_EEES2C_NS26_6thread17LinearCombinationISO_Li1EffLNS2D_9ScaleType4KindE0ELNS_15FloatRoundStyleE2ESO_EENS_4gemm15EpilogueDefaultEEEEEvvEEEEvNT_6ParamsE)
        /*0fe4*/ 	.short	0x0210
        /*0fe6*/ 	.short	0x03f0


	//----- nvinfo : EIATTR_SW_WAR
	.align		4
.L_36:
        /*0fe8*/ 	.byte	0x04, 0x36
        /*0fea*/ 	.short	(.L_38 - .L_37)
.L_37:
        /*0fec*/ 	.word	0x00000008
.L_38:


//--------------------- .nv.callgraph             --------------------------
	.section	.nv.callgraph,"",@"SHT_CUDA_CALLGRAPH"
	.align	4
	.sectionentsize	8
	.align		4
        /*0000*/ 	.word	0x00000000
	.align		4
        /*0004*/ 	.word	0xffffffff
	.align		4
        /*0008*/ 	.word	0x00000000
	.align		4
        /*000c*/ 	.word	0xfffffffe
	.align		4
        /*0010*/ 	.word	0x00000000
	.align		4
        /*0014*/ 	.word	0xfffffffd
	.align		4
        /*0018*/ 	.word	0x00000000
	.align		4
        /*001c*/ 	.word	0xfffffffc


//--------------------- .nv.constant4             --------------------------
	.section	.nv.constant4,"a",@progbits
	.align	8
	.align		8
.nv.constant4:
        /*0000*/ 	.dword	_ZN39_INTERNAL_0277c4da_4_k_cu_e557a762_29644cuda3std3__45__cpo5beginE
	.align		8
        /*0008*/ 	.dword	_ZN39_INTERNAL_0277c4da_4_k_cu_e557a762_29644cuda3std3__45__cpo3endE
	.align		8
        /*0010*/ 	.dword	_ZN39_INTERNAL_0277c4da_4_k_cu_e557a762_29644cuda3std3__45__cpo6cbeginE
	.align		8
        /*0018*/ 	.dword	_ZN39_INTERNAL_0277c4da_4_k_cu_e557a762_29644cuda3std3__45__cpo4cendE
	.align		8
        /*0020*/ 	.dword	_ZN39_INTERNAL_0277c4da_4_k_cu_e557a762_29644cuda3std3__441_GLOBAL__N__0277c4da_4_k_cu_e557a762_29646ignoreE
	.align		8
        /*0028*/ 	.dword	_ZN39_INTERNAL_0277c4da_4_k_cu_e557a762_29644cuda3std3__419piecewise_constructE
	.align		8
        /*0030*/ 	.dword	_ZN39_INTERNAL_0277c4da_4_k_cu_e557a762_29644cuda3std3__48in_placeE
	.align		8
        /*0038*/ 	.dword	_ZN39_INTERNAL_0277c4da_4_k_cu_e557a762_29644cuda3std6ranges3__45__cpo4swapE
	.align		8
        /*0040*/ 	.dword	_ZN39_INTERNAL_0277c4da_4_k_cu_e557a762_29644cuda3std6ranges3__45__cpo9iter_moveE
	.align		8
        /*0048*/ 	.dword	_ZN39_INTERNAL_0277c4da_4_k_cu_e557a762_29644cute7productE
	.align		8
        /*0050*/ 	.dword	_ZN39_INTERNAL_0277c4da_4_k_cu_e557a762_29644cute1_E


//--------------------- .text._ZN7cutlass13device_kernelINS_4conv6kernel13ConvUniversalINS1_16ConvProblemShapeILNS1_8OperatorE2ELi2EEENS1_10collective14CollectiveConvINS1_46MainloopSm90TmaGmmaWarpSpecializedImplicitGemmILS5_2ELi9ELi2EN4cute5tupleIJNSA_1CILi2EEENSC_ILi1EEESE_EEENS1_36KernelImplicitTmaWarpSpecializedSm90ELi1EEENSB_IJNSC_ILi256EEENSB_IJNSC_ILi128EEEEEENSB_IJNSC_ILi32EEEEEEEEENS_6half_tESO_NSA_8TiledMMAINSA_8MMA_AtomIJNSA_4SM904GMMA26MMA_64x128x16_F32F16F16_SSILNSS_5MajorE1ELSU_1ELNSS_7ScaleInE1ELSV_1EEEEEENSA_6LayoutINSB_IJSE_SE_SE_EEENSB_IJNSC_ILi0EEES10_S10_EEEEENSB_IJNSA_10UnderscoreES13_S13_EEEEENS7_6detail26Sm90ImplicitGemmTileTraitsINSA_13SM90_TMA_LOADENSA_14ComposedLayoutINSA_7SwizzleILi3ELi4ELi3EEENSA_18smem_ptr_flag_bitsILi16EEENSY_INSB_IJNSB_IJNSC_ILi64EEENSC_ILi4EEEEEENSB_IJNSC_ILi8EEES1F_EEENSB_IJSE_NSC_ILi9EEEEEEEEENSB_IJNSB_IJSE_NSC_ILi2048EEEEEENSB_IJS1E_NSC_ILi512EEEEEENSB_IJS10_NSC_ILi8192EEEEEEEEEEEEEvEENS17_INSA_30SM90_TMA_LOAD_IM2COL_MULTICASTENS19_IS1B_S1D_NSY_INSB_IJNSB_IJS1E_SD_EEES1I_S1K_EEENSB_IJS1N_S1P_NSB_IJS10_NSC_ILi4096EEEEEEEEEEEEEvEEEENS_8epilogue10collective6detail29Sm90TmaWarpSpecializedAdapterINS27_15DefaultEpilogueISO_NSB_IJlNSB_IJSE_llEEES10_EEES2C_NS26_6thread17LinearCombinationISO_Li1EffLNS2D_9ScaleType4KindE0ELNS_15FloatRoundStyleE2ESO_EENS_4gemm15EpilogueDefaultEEEEEvvEEEEvNT_6ParamsE --------------------------
	.section	.text._ZN7cutlass13device_kernelINS_4conv6kernel13ConvUniversalINS1_16ConvProblemShapeILNS1_8OperatorE2ELi2EEENS1_10collective14CollectiveConvINS1_46MainloopSm90TmaGmmaWarpSpecializedImplicitGemmILS5_2ELi9ELi2EN4cute5tupleIJNSA_1CILi2EEENSC_ILi1EEESE_EEENS1_36KernelImplicitTmaWarpSpecializedSm90ELi1EEENSB_IJNSC_ILi256EEENSB_IJNSC_ILi128EEEEEENSB_IJNSC_ILi32EEEEEEEEENS_6half_tESO_NSA_8TiledMMAINSA_8MMA_AtomIJNSA_4SM904GMMA26MMA_64x128x16_F32F16F16_SSILNSS_5MajorE1ELSU_1ELNSS_7ScaleInE1ELSV_1EEEEEENSA_6LayoutINSB_IJSE_SE_SE_EEENSB_IJNSC_ILi0EEES10_S10_EEEEENSB_IJNSA_10UnderscoreES13_S13_EEEEENS7_6detail26Sm90ImplicitGemmTileTraitsINSA_13SM90_TMA_LOADENSA_14ComposedLayoutINSA_7SwizzleILi3ELi4ELi3EEENSA_18smem_ptr_flag_bitsILi16EEENSY_INSB_IJNSB_IJNSC_ILi64EEENSC_ILi4EEEEEENSB_IJNSC_ILi8EEES1F_EEENSB_IJSE_NSC_ILi9EEEEEEEEENSB_IJNSB_IJSE_NSC_ILi2048EEEEEENSB_IJS1E_NSC_ILi512EEEEEENSB_IJS10_NSC_ILi8192EEEEEEEEEEEEEvEENS17_INSA_30SM90_TMA_LOAD_IM2COL_MULTICASTENS19_IS1B_S1D_NSY_INSB_IJNSB_IJS1E_SD_EEES1I_S1K_EEENSB_IJS1N_S1P_NSB_IJS10_NSC_ILi4096EEEEEEEEEEEEEvEEEENS_8epilogue10collective6detail29Sm90TmaWarpSpecializedAdapterINS27_15DefaultEpilogueISO_NSB_IJlNSB_IJSE_llEEES10_EEES2C_NS26_6thread17LinearCombinationISO_Li1EffLNS2D_9ScaleType4KindE0ELNS_15FloatRoundStyleE2ESO_EENS_4gemm15EpilogueDefaultEEEEEvvEEEEvNT_6ParamsE,"ax",@progbits
	.align	128
.text._ZN7cutlass13device_kernelINS_4conv6kernel13ConvUniversalINS1_16ConvProblemShapeILNS1_8OperatorE2ELi2EEENS1_10collective14CollectiveConvINS1_46MainloopSm90TmaGmmaWarpSpecializedImplicitGemmILS5_2ELi9ELi2EN4cute5tupleIJNSA_1CILi2EEENSC_ILi1EEESE_EEENS1_36KernelImplicitTmaWarpSpecializedSm90ELi1EEENSB_IJNSC_ILi256EEENSB_IJNSC_ILi128EEEEEENSB_IJNSC_ILi32EEEEEEEEENS_6half_tESO_NSA_8TiledMMAINSA_8MMA_AtomIJNSA_4SM904GMMA26MMA_64x128x16_F32F16F16_SSILNSS_5MajorE1ELSU_1ELNSS_7ScaleInE1ELSV_1EEEEEENSA_6LayoutINSB_IJSE_SE_SE_EEENSB_IJNSC_ILi0EEES10_S10_EEEEENSB_IJNSA_10UnderscoreES13_S13_EEEEENS7_6detail26Sm90ImplicitGemmTileTraitsINSA_13SM90_TMA_LOADENSA_14ComposedLayoutINSA_7SwizzleILi3ELi4ELi3EEENSA_18smem_ptr_flag_bitsILi16EEENSY_INSB_IJNSB_IJNSC_ILi64EEENSC_ILi4EEEEEENSB_IJNSC_ILi8EEES1F_EEENSB_IJSE_NSC_ILi9EEEEEEEEENSB_IJNSB_IJSE_NSC_ILi2048EEEEEENSB_IJS1E_NSC_ILi512EEEEEENSB_IJS10_NSC_ILi8192EEEEEEEEEEEEEvEENS17_INSA_30SM90_TMA_LOAD_IM2COL_MULTICASTENS19_IS1B_S1D_NSY_INSB_IJNSB_IJS1E_SD_EEES1I_S1K_EEENSB_IJS1N_S1P_NSB_IJS10_NSC_ILi4096EEEEEEEEEEEEEvEEEENS_8epilogue10collective6detail29Sm90TmaWarpSpecializedAdapterINS27_15DefaultEpilogueISO_NSB_IJlNSB_IJSE_llEEES10_EEES2C_NS26_6thread17LinearCombinationISO_Li1EffLNS2D_9ScaleType4KindE0ELNS_15FloatRoundStyleE2ESO_EENS_4gemm15EpilogueDefaultEEEEEvvEEEEvNT_6ParamsE:
        .type           _ZN7cutlass13device_kernelINS_4conv6kernel13ConvUniversalINS1_16ConvProblemShapeILNS1_8OperatorE2ELi2EEENS1_10collective14CollectiveConvINS1_46MainloopSm90TmaGmmaWarpSpecializedImplicitGemmILS5_2ELi9ELi2EN4cute5tupleIJNSA_1CILi2EEENSC_ILi1EEESE_EEENS1_36KernelImplicitTmaWarpSpecializedSm90ELi1EEENSB_IJNSC_ILi256EEENSB_IJNSC_ILi128EEEEEENSB_IJNSC_ILi32EEEEEEEEENS_6half_tESO_NSA_8TiledMMAINSA_8MMA_AtomIJNSA_4SM904GMMA26MMA_64x128x16_F32F16F16_SSILNSS_5MajorE1ELSU_1ELNSS_7ScaleInE1ELSV_1EEEEEENSA_6LayoutINSB_IJSE_SE_SE_EEENSB_IJNSC_ILi0EEES10_S10_EEEEENSB_IJNSA_10UnderscoreES13_S13_EEEEENS7_6detail26Sm90ImplicitGemmTileTraitsINSA_13SM90_TMA_LOADENSA_14ComposedLayoutINSA_7SwizzleILi3ELi4ELi3EEENSA_18smem_ptr_flag_bitsILi16EEENSY_INSB_IJNSB_IJNSC_ILi64EEENSC_ILi4EEEEEENSB_IJNSC_ILi8EEES1F_EEENSB_IJSE_NSC_ILi9EEEEEEEEENSB_IJNSB_IJSE_NSC_ILi2048EEEEEENSB_IJS1E_NSC_ILi512EEEEEENSB_IJS10_NSC_ILi8192EEEEEEEEEEEEEvEENS17_INSA_30SM90_TMA_LOAD_IM2COL_MULTICASTENS19_IS1B_S1D_NSY_INSB_IJNSB_IJS1E_SD_EEES1I_S1K_EEENSB_IJS1N_S1P_NSB_IJS10_NSC_ILi4096EEEEEEEEEEEEEvEEEENS_8epilogue10collective6detail29Sm90TmaWarpSpecializedAdapterINS27_15DefaultEpilogueISO_NSB_IJlNSB_IJSE_llEEES10_EEES2C_NS26_6thread17LinearCombinationISO_Li1EffLNS2D_9ScaleType4KindE0ELNS_15FloatRoundStyleE2ESO_EENS_4gemm15EpilogueDefaultEEEEEvvEEEEvNT_6ParamsE,@function
        .size           _ZN7cutlass13device_kernelINS_4conv6kernel13ConvUniversalINS1_16ConvProblemShapeILNS1_8OperatorE2ELi2EEENS1_10collective14CollectiveConvINS1_46MainloopSm90TmaGmmaWarpSpecializedImplicitGemmILS5_2ELi9ELi2EN4cute5tupleIJNSA_1CILi2EEENSC_ILi1EEESE_EEENS1_36KernelImplicitTmaWarpSpecializedSm90ELi1EEENSB_IJNSC_ILi256EEENSB_IJNSC_ILi128EEEEEENSB_IJNSC_ILi32EEEEEEEEENS_6half_tESO_NSA_8TiledMMAINSA_8MMA_AtomIJNSA_4SM904GMMA26MMA_64x128x16_F32F16F16_SSILNSS_5MajorE1ELSU_1ELNSS_7ScaleInE1ELSV_1EEEEEENSA_6LayoutINSB_IJSE_SE_SE_EEENSB_IJNSC_ILi0EEES10_S10_EEEEENSB_IJNSA_10UnderscoreES13_S13_EEEEENS7_6detail26Sm90ImplicitGemmTileTraitsINSA_13SM90_TMA_LOADENSA_14ComposedLayoutINSA_7SwizzleILi3ELi4ELi3EEENSA_18smem_ptr_flag_bitsILi16EEENSY_INSB_IJNSB_IJNSC_ILi64EEENSC_ILi4EEEEEENSB_IJNSC_ILi8EEES1F_EEENSB_IJSE_NSC_ILi9EEEEEEEEENSB_IJNSB_IJSE_NSC_ILi2048EEEEEENSB_IJS1E_NSC_ILi512EEEEEENSB_IJS10_NSC_ILi8192EEEEEEEEEEEEEvEENS17_INSA_30SM90_TMA_LOAD_IM2COL_MULTICASTENS19_IS1B_S1D_NSY_INSB_IJNSB_IJS1E_SD_EEES1I_S1K_EEENSB_IJS1N_S1P_NSB_IJS10_NSC_ILi4096EEEEEEEEEEEEEvEEEENS_8epilogue10collective6detail29Sm90TmaWarpSpecializedAdapterINS27_15DefaultEpilogueISO_NSB_IJlNSB_IJSE_llEEES10_EEES2C_NS26_6thread17LinearCombinationISO_Li1EffLNS2D_9ScaleType4KindE0ELNS_15FloatRoundStyleE2ESO_EENS_4gemm15EpilogueDefaultEEEEEvvEEEEvNT_6ParamsE,(.L_x_547 - _ZN7cutlass13device_kernelINS_4conv6kernel13ConvUniversalINS1_16ConvProblemShapeILNS1_8OperatorE2ELi2EEENS1_10collective14CollectiveConvINS1_46MainloopSm90TmaGmmaWarpSpecializedImplicitGemmILS5_2ELi9ELi2EN4cute5tupleIJNSA_1CILi2EEENSC_ILi1EEESE_EEENS1_36KernelImplicitTmaWarpSpecializedSm90ELi1EEENSB_IJNSC_ILi256EEENSB_IJNSC_ILi128EEEEEENSB_IJNSC_ILi32EEEEEEEEENS_6half_tESO_NSA_8TiledMMAINSA_8MMA_AtomIJNSA_4SM904GMMA26MMA_64x128x16_F32F16F16_SSILNSS_5MajorE1ELSU_1ELNSS_7ScaleInE1ELSV_1EEEEEENSA_6LayoutINSB_IJSE_SE_SE_EEENSB_IJNSC_ILi0EEES10_S10_EEEEENSB_IJNSA_10UnderscoreES13_S13_EEEEENS7_6detail26Sm90ImplicitGemmTileTraitsINSA_13SM90_TMA_LOADENSA_14ComposedLayoutINSA_7SwizzleILi3ELi4ELi3EEENSA_18smem_ptr_flag_bitsILi16EEENSY_INSB_IJNSB_IJNSC_ILi64EEENSC_ILi4EEEEEENSB_IJNSC_ILi8EEES1F_EEENSB_IJSE_NSC_ILi9EEEEEEEEENSB_IJNSB_IJSE_NSC_ILi2048EEEEEENSB_IJS1E_NSC_ILi512EEEEEENSB_IJS10_NSC_ILi8192EEEEEEEEEEEEEvEENS17_INSA_30SM90_TMA_LOAD_IM2COL_MULTICASTENS19_IS1B_S1D_NSY_INSB_IJNSB_IJS1E_SD_EEES1I_S1K_EEENSB_IJS1N_S1P_NSB_IJS10_NSC_ILi4096EEEEEEEEEEEEEvEEEENS_8epilogue10collective6detail29Sm90TmaWarpSpecializedAdapterINS27_15DefaultEpilogueISO_NSB_IJlNSB_IJSE_llEEES10_EEES2C_NS26_6thread17LinearCombinationISO_Li1EffLNS2D_9ScaleType4KindE0ELNS_15FloatRoundStyleE2ESO_EENS_4gemm15EpilogueDefaultEEEEEvvEEEEvNT_6ParamsE)
        .other          _ZN7cutlass13device_kernelINS_4conv6kernel13ConvUniversalINS1_16ConvProblemShapeILNS1_8OperatorE2ELi2EEENS1_10collective14CollectiveConvINS1_46MainloopSm90TmaGmmaWarpSpecializedImplicitGemmILS5_2ELi9ELi2EN4cute5tupleIJNSA_1CILi2EEENSC_ILi1EEESE_EEENS1_36KernelImplicitTmaWarpSpecializedSm90ELi1EEENSB_IJNSC_ILi256EEENSB_IJNSC_ILi128EEEEEENSB_IJNSC_ILi32EEEEEEEEENS_6half_tESO_NSA_8TiledMMAINSA_8MMA_AtomIJNSA_4SM904GMMA26MMA_64x128x16_F32F16F16_SSILNSS_5MajorE1ELSU_1ELNSS_7ScaleInE1ELSV_1EEEEEENSA_6LayoutINSB_IJSE_SE_SE_EEENSB_IJNSC_ILi0EEES10_S10_EEEEENSB_IJNSA_10UnderscoreES13_S13_EEEEENS7_6detail26Sm90ImplicitGemmTileTraitsINSA_13SM90_TMA_LOADENSA_14ComposedLayoutINSA_7SwizzleILi3ELi4ELi3EEENSA_18smem_ptr_flag_bitsILi16EEENSY_INSB_IJNSB_IJNSC_ILi64EEENSC_ILi4EEEEEENSB_IJNSC_ILi8EEES1F_EEENSB_IJSE_NSC_ILi9EEEEEEEEENSB_IJNSB_IJSE_NSC_ILi2048EEEEEENSB_IJS1E_NSC_ILi512EEEEEENSB_IJS10_NSC_ILi8192EEEEEEEEEEEEEvEENS17_INSA_30SM90_TMA_LOAD_IM2COL_MULTICASTENS19_IS1B_S1D_NSY_INSB_IJNSB_IJS1E_SD_EEES1I_S1K_EEENSB_IJS1N_S1P_NSB_IJS10_NSC_ILi4096EEEEEEEEEEEEEvEEEENS_8epilogue10collective6detail29Sm90TmaWarpSpecializedAdapterINS27_15DefaultEpilogueISO_NSB_IJlNSB_IJSE_llEEES10_EEES2C_NS26_6thread17LinearCombinationISO_Li1EffLNS2D_9ScaleType4KindE0ELNS_15FloatRoundStyleE2ESO_EENS_4gemm15EpilogueDefaultEEEEEvvEEEEvNT_6ParamsE,@"STO_CUDA_ENTRY STV_DEFAULT"
_ZN7cutlass13device_kernelINS_4conv6kernel13ConvUniversalINS1_16ConvProblemShapeILNS1_8OperatorE2ELi2EEENS1_10collective14CollectiveConvINS1_46MainloopSm90TmaGmmaWarpSpecializedImplicitGemmILS5_2ELi9ELi2EN4cute5tupleIJNSA_1CILi2EEENSC_ILi1EEESE_EEENS1_36KernelImplicitTmaWarpSpecializedSm90ELi1EEENSB_IJNSC_ILi256EEENSB_IJNSC_ILi128EEEEEENSB_IJNSC_ILi32EEEEEEEEENS_6half_tESO_NSA_8TiledMMAINSA_8MMA_AtomIJNSA_4SM904GMMA26MMA_64x128x16_F32F16F16_SSILNSS_5MajorE1ELSU_1ELNSS_7ScaleInE1ELSV_1EEEEEENSA_6LayoutINSB_IJSE_SE_SE_EEENSB_IJNSC_ILi0EEES10_S10_EEEEENSB_IJNSA_10UnderscoreES13_S13_EEEEENS7_6detail26Sm90ImplicitGemmTileTraitsINSA_13SM90_TMA_LOADENSA_14ComposedLayoutINSA_7SwizzleILi3ELi4ELi3EEENSA_18smem_ptr_flag_bitsILi16EEENSY_INSB_IJNSB_IJNSC_ILi64EEENSC_ILi4EEEEEENSB_IJNSC_ILi8EEES1F_EEENSB_IJSE_NSC_ILi9EEEEEEEEENSB_IJNSB_IJSE_NSC_ILi2048EEEEEENSB_IJS1E_NSC_ILi512EEEEEENSB_IJS10_NSC_ILi8192EEEEEEEEEEEEEvEENS17_INSA_30SM90_TMA_LOAD_IM2COL_MULTICASTENS19_IS1B_S1D_NSY_INSB_IJNSB_IJS1E_SD_EEES1I_S1K_EEENSB_IJS1N_S1P_NSB_IJS10_NSC_ILi4096EEEEEEEEEEEEEvEEEENS_8epilogue10collective6detail29Sm90TmaWarpSpecializedAdapterINS27_15DefaultEpilogueISO_NSB_IJlNSB_IJSE_llEEES10_EEES2C_NS26_6thread17LinearCombinationISO_Li1EffLNS2D_9ScaleType4KindE0ELNS_15FloatRoundStyleE2ESO_EENS_4gemm15EpilogueDefaultEEEEEvvEEEEvNT_6ParamsE:
[----:B------:R-:W0:Y:S01]  /*0000*/  LDC R1, c[0x0][0x28] ;  /* 0x00000a00ff017b82 */ /* 0x000e220000000800 */
[----:B------:R-:W1:Y:S01]  /*0010*/  S2R R9, SR_TID.X ;  /* 0x0000000000097919 */ /* 0x000e620000002100 */
[----:B------:R-:W-:Y:S01]  /*0020*/  ELECT P0, URZ, PT ;  /* 0x00000000003f782f */ /* 0x000fe20003800000 */
[----:B------:R-:W-:Y:S01]  /*0030*/  BSSY B0, `(.L_x_0) ;  /* 0x0000015000007945 */ /* 0x000fe20003800000 */
[----:B0-----:R-:W-:Y:S01]  /*0040*/  VIADD R1, R1, 0xfffffd90 ;  /* 0xfffffd9001017836 */ /* 0x001fe20000000000 */
[----:B-1----:R-:W-:-:S05]  /*0050*/  SHF.R.U32.HI R0, RZ, 0x5, R9 ;  /* 0x00000005ff007819 */ /* 0x002fca0000011609 */
[----:B------:R-:W0:Y:S02]  /*0060*/  SHFL.IDX PT, R2, R0, RZ, 0x1f ;  /* 0x00001fff00027589 */ /* 0x000e2400000e0000 */
[----:B0-----:R-:W-:Y:S02]  /*0070*/  R2UR UR6, R2 ;  /* 0x00000000020672ca */ /* 0x001fe400000e0000 */
[----:B------:R-:W-:-:S06]  /*0080*/  SHF.R.U32.HI R2, RZ, 0x7, R9 ;  /* 0x00000007ff027819 */ /* 0x000fcc0000011609 */
[----:B------:R-:W0:Y:S05]  /*0090*/  SHFL.IDX PT, R2, R2, RZ, 0x1f ;  /* 0x00001fff02027589 */ /* 0x000e2a00000e0000 */
[----:B------:R-:W-:Y:S02]  /*00a0*/  USHF.R.S32.HI UR4, URZ, 0x1f, UR6 ;  /* 0x0000001f3f047899 */ /* 0x000fe40008011406 */
[----:B------:R-:W-:Y:S02]  /*00b0*/  ISETP.NE.OR P0, PT, RZ, UR6, !P0 ;  /* 0x00000006ff007c0c */ /* 0x000fe4000c705670 */
[----:B------:R-:W-:-:S04]  /*00c0*/  ULEA.HI UR4, UR4, UR6, URZ, 0x2 ;  /* 0x0000000604047291 */ /* 0x000fc8000f8f103f */
[----:B------:R-:W-:-:S04]  /*00d0*/  ULOP3.LUT UR4, UR4, 0xfffffffc, URZ, 0xc0, !UPT ;  /* 0xfffffffc04047892 */ /* 0x000fc8000f8ec03f */
[----:B------:R-:W-:-:S03]  /*00e0*/  UIADD3 UR6, UR6, -UR4, URZ ;  /* 0x8000000406067290 */ /* 0x000fc6000fffe03f */
[----:B------:R-:W-:Y:S09]  /*00f0*/  @P0 BRA `(.L_x_1) ;  /* 0x0000000000200947 */ /* 0x000ff20003800000 */
[----:B------:R-:W-:Y:S02]  /*0100*/  ULDC.64 UR4, c[0x0][0x198] ;  /* 0x0000660000047ab9 */ /* 0x000fe40000000a00 */
[----:B------:R-:W-:Y:S02]  /*0110*/  UIADD3 UR8, UP0, UR4, 0xf0, URZ ;  /* 0x000000f004087890 */ /* 0x000fe4000ff1e03f */
[----:B------:R-:W-:Y:S02]  /*0120*/  UIADD3 UR4, UP1, UR4, 0x1f0, URZ ;  /* 0x000001f004047890 */ /* 0x000fe4000ff3e03f */
[----:B------:R-:W-:Y:S02]  /*0130*/  UIADD3.X UR9, URZ, UR5, URZ, UP0, !UPT ;  /* 0x000000053f097290 */ /* 0x000fe400087fe43f */
[----:B------:R-:W-:-:S07]  /*0140*/  UIADD3.X UR5, URZ, UR5, URZ, UP1, !UPT ;  /* 0x000000053f057290 */ /* 0x000fce0008ffe43f */
[----:B------:R1:W-:Y:S02]  /*0150*/  UTMACCTL.PF [UR8] ;  /* 0x00000000080079b9 */ /* 0x0003e40008040000 */
[----:B------:R1:W-:Y:S02]  /*0160*/  UTMACCTL.PF [UR4] ;  /* 0x00000000040079b9 */ /* 0x0003e40008040000 */
[----:B-1----:R-:W-:Y:S01]  /*0170*/  NOP ;  /* 0x0000000000007918 */ /* 0x002fe20000000000 */
.L_x_1:
[----:B------:R-:W-:Y:S05]  /*0180*/  BSYNC B0 ;  /* 0x0000000000007941 */ /* 0x000fea0003800000 */
.L_x_0:
[----:B------:R-:W1:Y:S01]  /*0190*/  SHFL.IDX PT, R0, R0, RZ, 0x1f ;  /* 0x00001fff00007589 */ /* 0x000e6200000e0000 */
[----:B0-----:R-:W-:Y:S02]  /*01a0*/  R2UR UR10, R2 ;  /* 0x00000000020a72ca */ /* 0x001fe400000e0000 */
[----:B------:R-:W-:Y:S01]  /*01b0*/  SHF.R.S32.HI R2, RZ, 0x1f, R9 ;  /* 0x0000001fff027819 */ /* 0x000fe20000011409 */
[----:B------:R-:W0:Y:S03]  /*01c0*/  S2R R4, SR_CTAID.X ;  /* 0x0000000000047919 */ /* 0x000e260000002500 */
[----:B------:R-:W-:-:S04]  /*01d0*/  LEA.HI R2, R2, R9, RZ, 0x7 ;  /* 0x0000000902027211 */ /* 0x000fc800078f38ff */
[----:B------:R-:W-:-:S03]  /*01e0*/  LOP3.LUT R2, R2, 0xffffff80, RZ, 0xc0, !PT ;  /* 0xffffff8002027812 */ /* 0x000fc600078ec0ff */
[----:B------:R-:W-:Y:S02]  /*01f0*/  ULOP3.LUT UP0, URZ, UR10, UR6, URZ, 0xfc, !UPT ;  /* 0x000000060a3f7292 */ /* 0x000fe4000f80fc3f */
[----:B------:R-:W-:Y:S01]  /*0200*/  UISETP.NE.AND UP1, UPT, UR10, 0x1, UPT ;  /* 0x000000010a00788c */ /* 0x000fe2000bf25270 */
[----:B------:R-:W-:Y:S01]  /*0210*/  IMAD.IADD R7, R9, 0x1, -R2 ;  /* 0x0000000109077824 */ /* 0x000fe200078e0a02 */
[----:B------:R-:W-:-:S04]  /*0220*/  USEL UR14, URZ, 0x1, UP0 ;  /* 0x000000013f0e7887 */ /* 0x000fc80008000000 */
[----:B------:R-:W-:Y:S01]  /*0230*/  USEL UR14, UR14, 0x2, UP1 ;  /* 0x000000020e0e7887 */ /* 0x000fe20008800000 */
[----:B-1----:R-:W-:-:S13]  /*0240*/  ISETP.NE.AND P0, PT, R0, RZ, PT ;  /* 0x000000ff0000720c */ /* 0x002fda0003f05270 */
[----:B0-----:R-:W-:Y:S05]  /*0250*/  @P0 BRA `(.L_x_2) ;  /* 0x00000000008c0947 */ /* 0x001fea0003800000 */
[----:B------:R-:W-:Y:S01]  /*0260*/  ELECT P0, URZ, PT ;  /* 0x00000000003f782f */ /* 0x000fe20003800000 */
[----:B------:R-:W-:-:S12]  /*0270*/  BSSY B0, `(.L_x_2) ;  /* 0x0000021000007945 */ /* 0x000fd80003800000 */
[----:B------:R-:W-:Y:S05]  /*0280*/  @!P0 BRA `(.L_x_3) ;  /* 0x00000000007c8947 */ /* 0x000fea0003800000 */
[----:B------:R-:W0:Y:S01]  /*0290*/  S2UR UR7, SR_CgaCtaId ;  /* 0x00000000000779c3 */ /* 0x000e220000008800 */
[----:B------:R-:W-:Y:S01]  /*02a0*/  UMOV UR4, 0x400 ;  /* 0x0000040000047882 */ /* 0x000fe20000000000 */
[----:B------:R-:W-:Y:S01]  /*02b0*/  UMOV UR5, 0x1 ;  /* 0x0000000100057882 */ /* 0x000fe20000000000 */
[----:B------:R-:W-:Y:S02]  /*02c0*/  UMOV UR8, 0x2 ;  /* 0x0000000200087882 */ /* 0x000fe40000000000 */
[----:B------:R-:W-:-:S04]  /*02d0*/  UIADD3 UR8, -UR8, 0x100000, URZ ;  /* 0x0010000008087890 */ /* 0x000fc8000fffe13f */
[----:B------:R-:W-:Y:S02]  /*02e0*/  USHF.L.U32 UR9, UR8, 0xb, URZ ;  /* 0x0000000b08097899 */ /* 0x000fe4000800063f */
[----:B------:R-:W-:Y:S02]  /*02f0*/  USHF.L.U32 UR8, UR8, 0x1, URZ ;  /* 0x0000000108087899 */ /* 0x000fe4000800063f */
[----:B0-----:R-:W-:Y:S02]  /*0300*/  ULEA UR7, UR7, UR4, 0x18 ;  /* 0x0000000407077291 */ /* 0x001fe4000f8ec03f */
[----:B------:R-:W-:-:S04]  /*0310*/  UIADD3 UR4, -UR5, 0x100000, URZ ;  /* 0x0010000005047890 */ /* 0x000fc8000fffe13f */
[----:B------:R-:W-:Y:S02]  /*0320*/  USHF.L.U32 UR5, UR4, 0xb, URZ ;  /* 0x0000000b04057899 */ /* 0x000fe4000800063f */
[----:B------:R-:W-:Y:S01]  /*0330*/  USHF.L.U32 UR4, UR4, 0x1, URZ ;  /* 0x0000000104047899 */ /* 0x000fe2000800063f */
[----:B------:R-:W0:Y:S11]  /*0340*/  FENCE.VIEW.ASYNC.S ;  /* 0x00000000000073c6 */ /* 0x000e360000000000 */
[----:B0-----:R0:W1:Y:S01]  /*0350*/  SYNCS.EXCH.64 URZ, [UR7+0x36000], UR4 ;  /* 0x03600004073f75b2 */ /* 0x0010620008000100 */
[----:B------:R0:W2:Y:S01]  /*0360*/  SYNCS.EXCH.64 URZ, [UR7+0x36048], UR8 ;  /* 0x03604808073f75b2 */ /* 0x0000a20008000100 */
[----:B------:R0:W3:Y:S01]  /*0370*/  SYNCS.EXCH.64 URZ, [UR7+0x36008], UR4 ;  /* 0x03600804073f75b2 */ /* 0x0000e20008000100 */
[----:B------:R0:W4:Y:S01]  /*0380*/  SYNCS.EXCH.64 URZ, [UR7+0x36050], UR8 ;  /* 0x03605008073f75b2 */ /* 0x0001220008000100 */
[----:B------:R0:W0:Y:S01]  /*0390*/  SYNCS.EXCH.64 URZ, [UR7+0x36010], UR4 ;  /* 0x03601004073f75b2 */ /* 0x0000220008000100 */
        /* <DEDUP_REMOVED lines=13> */
[----:B------:R-:W-:Y:S01]  /*0470*/  NOP ;  /* 0x0000000000007918 */ /* 0x000fe20000000000 */
.L_x_3:
[----:B0-----:R-:W-:Y:S05]  /*0480*/  BSYNC B0 ;  /* 0x0000000000007941 */ /* 0x001fea0003800000 */
.L_x_2:
[----:B------:R-:W0:Y:S01]  /*0490*/  S2UR UR22, SR_CTAID.Y ;  /* 0x00000000001679c3 */ /* 0x000e220000002600 */
[----:B------:R-:W-:Y:S01]  /*04a0*/  SHF.R.S32.HI R8, RZ, 0x1f, R7 ;  /* 0x0000001fff087819 */ /* 0x000fe20000011407 */
[----:B------:R-:W-:Y:S01]  /*04b0*/  ULDC UR4, c[0x0][0x150] ;  /* 0x0000540000047ab9 */ /* 0x000fe20000000800 */
[----:B------:R-:W-:Y:S01]  /*04c0*/  SHF.R.S32.HI R5, RZ, 0x1f, R0 ;  /* 0x0000001fff057819 */ /* 0x000fe20000011400 */
[----:B------:R-:W-:Y:S01]  /*04d0*/  NOP ;  /* 0x0000000000007918 */ /* 0x000fe20000000000 */
[----:B------:R-:W-:Y:S01]  /*04e0*/  LEA.HI R2, R8, R7, RZ, 0x3 ;  /* 0x0000000708027211 */ /* 0x000fe200078f18ff */
[----:B------:R-:W-:Y:S01]  /*04f0*/  NOP ;  /* 0x0000000000007918 */ /* 0x000fe20000000000 */
[----:B------:R-:W-:Y:S01]  /*0500*/  I2FP.F32.U32 R6, R4 ;  /* 0x0000000400067245 */ /* 0x000fe20000201000 */
[----:B------:R-:W5:Y:S01]  /*0510*/  LDC R11, c[0x0][0x140] ;  /* 0x00005000ff0b7b82 */ /* 0x000f620000000800 */
[--C-:B------:R-:W-:Y:S02]  /*0520*/  SHF.R.S32.HI R3, RZ, 0x3, R2.reuse ;  /* 0x00000003ff037819 */ /* 0x100fe40000011402 */
[----:B------:R-:W-:Y:S01]  /*0530*/  SHF.R.S32.HI R2, RZ, 0x1f, R2 ;  /* 0x0000001fff027819 */ /* 0x000fe20000011402 */
[----:B------:R-:W-:Y:S01]  /*0540*/  FMUL R6, R6, UR4 ;  /* 0x0000000406067c20 */ /* 0x000fe20008400000 */
[----:B------:R-:W-:Y:S01]  /*0550*/  LEA.HI R5, R5, R0, RZ, 0x2 ;  /* 0x0000000005057211 */ /* 0x000fe200078f10ff */
[----:B------:R-:W-:Y:S01]  /*0560*/  ULDC UR4, c[0x0][0x154] ;  /* 0x0000550000047ab9 */ /* 0x000fe20000000800 */
[----:B------:R-:W-:-:S02]  /*0570*/  LEA.HI R2, R2, R3, RZ, 0x2 ;  /* 0x0000000302027211 */ /* 0x000fc400078f10ff */
[----:B------:R-:W-:Y:S01]  /*0580*/  LOP3.LUT R5, R5, 0x3ffffffc, RZ, 0xc0, !PT ;  /* 0x3ffffffc05057812 */ /* 0x000fe200078ec0ff */
[----:B------:R-:W1:Y:S01]  /*0590*/  F2I.U32.TRUNC.NTZ R6, R6 ;  /* 0x0000000600067305 */ /* 0x000e62000020f000 */
[----:B------:R-:W-:Y:S02]  /*05a0*/  LOP3.LUT R2, R2, 0xfffffffc, RZ, 0xc0, !PT ;  /* 0xfffffffc02027812 */ /* 0x000fe400078ec0ff */
[----:B------:R-:W-:Y:S01]  /*05b0*/  LOP3.LUT P0, RZ, R7, 0x7, RZ, 0xc0, !PT ;  /* 0x0000000707ff7812 */ /* 0x000fe2000780c0ff */
[----:B------:R-:W-:Y:S01]  /*05c0*/  IMAD.IADD R5, R0, 0x1, -R5 ;  /* 0x0000000100057824 */ /* 0x000fe200078e0a05 */
[----:B0-----:R-:W-:Y:S01]  /*05d0*/  I2FP.F32.U32 R10, UR22 ;  /* 0x00000016000a7c45 */ /* 0x001fe20008201000 */
[----:B------:R-:W-:-:S04]  /*05e0*/  IMAD.IADD R2, R3, 0x1, -R2 ;  /* 0x0000000103027824 */ /* 0x000fc800078e0a02 */
[----:B------:R-:W-:Y:S01]  /*05f0*/  FMUL R10, R10, UR4 ;  /* 0x000000040a0a7c20 */ /* 0x000fe20008400000 */
[----:B------:R-:W-:Y:S01]  /*0600*/  IMAD R2, R5, 0x4, R2 ;  /* 0x0000000405027824 */ /* 0x000fe200078e0202 */
[----:B------:R-:W-:Y:S01]  /*0610*/  ULDC UR4, c[0x0][0x144] ;  /* 0x0000510000047ab9 */ /* 0x000fe20000000800 */
[----:B-----5:R-:W-:Y:S01]  /*0620*/  ISETP.EQ.U32.AND P1, PT, R11, 0x1, PT ;  /* 0x000000010b00780c */ /* 0x020fe20003f22070 */
[----:B-1----:R-:W-:Y:S02]  /*0630*/  IMAD.MOV R5, RZ, RZ, -R6 ;  /* 0x000000ffff057224 */ /* 0x002fe400078e0a06 */
[----:B------:R-:W0:Y:S01]  /*0640*/  F2I.U32.TRUNC.NTZ R10, R10 ;  /* 0x0000000a000a7305 */ /* 0x000e22000020f000 */
[----:B------:R-:W-:-:S04]  /*0650*/  LEA.HI R0, R2, R2, RZ, 0x1 ;  /* 0x0000000202007211 */ /* 0x000fc800078f08ff */
[----:B------:R-:W-:Y:S01]  /*0660*/  LOP3.LUT R3, R0, 0xfffffffe, RZ, 0xc0, !PT ;  /* 0xfffffffe00037812 */ /* 0x000fe200078ec0ff */
[----:B------:R-:W-:Y:S02]  /*0670*/  IMAD R0, R5, UR4, R4 ;  /* 0x0000000405007c24 */ /* 0x000fe4000f8e0204 */
[----:B------:R-:W-:Y:S02]  /*0680*/  IMAD.MOV.U32 R5, RZ, RZ, 0x1 ;  /* 0x00000001ff057424 */ /* 0x000fe400078e00ff */
[----:B------:R-:W-:Y:S01]  /*0690*/  IMAD.IADD R3, R2, 0x1, -R3 ;  /* 0x0000000102037824 */ /* 0x000fe200078e0a03 */
[----:B0-----:R-:W-:-:S04]  /*06a0*/  R2UR UR4, R10 ;  /* 0x000000000a0472ca */ /* 0x001fc800000e0000 */
[----:B------:R-:W-:Y:S01]  /*06b0*/  ISETP.NE.AND P2, PT, R3, R0, PT ;  /* 0x000000000300720c */ /* 0x000fe20003f45270 */
[----:B------:R-:W-:-:S05]  /*06c0*/  IMAD.SHL.U32 R3, R2, 0x4, RZ ;  /* 0x0000000402037824 */ /* 0x000fca00078e00ff */
[----:B------:R-:W-:-:S04]  /*06d0*/  LOP3.LUT R6, R2, 0xc, R3, 0x78, !PT ;  /* 0x0000000c02067812 */ /* 0x000fc800078e7803 */
[C---:B------:R-:W-:Y:S01]  /*06e0*/  ISETP.LT.U32.AND P0, PT, R6.reuse, 0x2, !P0 ;  /* 0x000000020600780c */ /* 0x040fe20004701070 */
[----:B------:R-:W-:Y:S02]  /*06f0*/  UIADD3 UR5, -UR4, URZ, URZ ;  /* 0x0000003f04057290 */ /* 0x000fe4000fffe13f */
[----:B------:R-:W-:Y:S01]  /*0700*/  @P2 LEA.HI R0, R6, R6, RZ, 0x1 ;  /* 0x0000000606002211 */ /* 0x000fe200078f08ff */
[----:B------:R-:W-:Y:S02]  /*0710*/  ULDC UR4, c[0x0][0x148] ;  /* 0x0000520000047ab9 */ /* 0x000fe40000000800 */
[----:B------:R-:W-:Y:S01]  /*0720*/  UIMAD UR4, UR4, UR5, UR22 ;  /* 0x00000005040472a4 */ /* 0x000fe2000f8e0216 */
[----:B------:R-:W-:-:S05]  /*0730*/  @P2 SHF.R.S32.HI R0, RZ, 0x1, R0 ;  /* 0x00000001ff002819 */ /* 0x000fca0000011400 */
[----:B------:R-:W-:Y:S02]  /*0740*/  @P2 ISETP.NE.AND P3, PT, R0, UR4, PT ;  /* 0x0000000400002c0c */ /* 0x000fe4000bf65270 */
[----:B------:R-:W-:Y:S02]  /*0750*/  SEL R0, RZ, 0x1, !P0 ;  /* 0x00000001ff007807 */ /* 0x000fe40004000000 */
[----:B------:R-:W-:-:S04]  /*0760*/  @P2 SEL R5, RZ, 0x1, P3 ;  /* 0x00000001ff052807 */ /* 0x000fc80001800000 */
[----:B------:R-:W-:Y:S01]  /*0770*/  LOP3.LUT R5, R5, R0, RZ, 0xc0, !PT ;  /* 0x0000000005057212 */ /* 0x000fe200078ec0ff */
[----:B------:R-:W-:Y:S06]  /*0780*/  @!P1 BRA `(.L_x_4) ;  /* 0x0000000000089947 */ /* 0x000fec0003800000 */
[----:B--234-:R-:W-:Y:S01]  /*0790*/  UCGABAR_ARV ;  /* 0x00000000000079c7 */ /* 0x01cfe20008000000 */
[----:B------:R-:W-:Y:S05]  /*07a0*/  BRA `(.L_x_5) ;  /* 0x0000000000047947 */ /* 0x000fea0003800000 */
.L_x_4:
[----:B--234-:R-:W-:Y:S01]  /*07b0*/  NOP ;  /* 0x0000000000007918 */ /* 0x01cfe20000000000 */
.L_x_5:
[----:B------:R-:W-:Y:S01]  /*07c0*/  ULDC.64 UR4, c[0x0][0x598] ;  /* 0x0001660000047ab9 */ /* 0x000fe20000000a00 */
[----:B------:R-:W-:Y:S01]  /*07d0*/  ULDC.64 UR12, c[0x0][0x208] ;  /* 0x00008200000c7ab9 */ /* 0x000fe20000000a00 */
[----:B------:R-:W-:-:S04]  /*07e0*/  ISETP.NE.U32.AND P0, PT, RZ, UR4, PT ;  /* 0x00000004ff007c0c */ /* 0x000fc8000bf05070 */
[----:B------:R-:W-:-:S13]  /*07f0*/  ISETP.NE.AND.EX P0, PT, RZ, UR5, PT, P0 ;  /* 0x00000005ff007c0c */ /* 0x000fda000bf05300 */
[----:B------:R-:W-:Y:S05]  /*0800*/  @!P0 BRA `(.L_x_6) ;  /* 0x0000000000208947 */ /* 0x000fea0003800000 */
[----:B------:R-:W0:Y:S02]  /*0810*/  LDC.64 R2, c[0x0][0x598] ;  /* 0x00016600ff027b82 */ /* 0x000e240000000a00 */
[----:B0-----:R-:W2:Y:S02]  /*0820*/  LDG.E.64 R2, desc[UR12][R2.64] ;  /* 0x0000000c02027981 */ /* 0x001ea4000c1e1b00 */
[----:B--2---:R-:W-:-:S04]  /*0830*/  ISETP.NE.U32.AND P0, PT, R2, RZ, PT ;  /* 0x000000ff0200720c */ /* 0x004fc80003f05070 */
[----:B------:R-:W-:-:S13]  /*0840*/  ISETP.NE.AND.EX P0, PT, R3, RZ, PT, P0 ;  /* 0x000000ff0300720c */ /* 0x000fda0003f05300 */
[----:B------:R-:W-:Y:S05]  /*0850*/  @!P0 BRA `(.L_x_6) ;  /* 0x00000000000c8947 */ /* 0x000fea0003800000 */
[----:B------:R-:W2:Y:S02]  /*0860*/  LD.E R2, desc[UR12][R2.64] ;  /* 0x0000000c02027980 */ /* 0x000ea4000c101900 */
[----:B--2---:R-:W-:Y:S01]  /*0870*/  R2UR UR16, R2 ;  /* 0x00000000021072ca */ /* 0x004fe200000e0000 */
[----:B------:R-:W-:-:S14]  /*0880*/  BRA `(.L_x_7) ;  /* 0x0000000000247947 */ /* 0x000fdc0003800000 */
.L_x_6:
[----:B------:R-:W-:Y:S02]  /*0890*/  ULDC.64 UR4, c[0x0][0x588] ;  /* 0x0001620000047ab9 */ /* 0x000fe40000000a00 */
[----:B------:R-:W-:-:S04]  /*08a0*/  ISETP.NE.U32.AND P0, PT, RZ, UR4, PT ;  /* 0x00000004ff007c0c */ /* 0x000fc8000bf05070 */
[----:B------:R-:W-:-:S13]  /*08b0*/  ISETP.NE.AND.EX P0, PT, RZ, UR5, PT, P0 ;  /* 0x00000005ff007c0c */ /* 0x000fda000bf05300 */
[----:B------:R-:W-:Y:S05]  /*08c0*/  @!P0 BRA `(.L_x_8) ;  /* 0x0000000000108947 */ /* 0x000fea0003800000 */
[----:B------:R-:W0:Y:S02]  /*08d0*/  LDC.64 R2, c[0x0][0x588] ;  /* 0x00016200ff027b82 */ /* 0x000e240000000a00 */
[----:B0-----:R-:W2:Y:S02]  /*08e0*/  LDG.E R2, desc[UR12][R2.64] ;  /* 0x0000000c02027981 */ /* 0x001ea4000c1e1900 */
[----:B--2---:R-:W-:Y:S01]  /*08f0*/  R2UR UR16, R2 ;  /* 0x00000000021072ca */ /* 0x004fe200000e0000 */
[----:B------:R-:W-:-:S14]  /*0900*/  BRA `(.L_x_7) ;  /* 0x0000000000047947 */ /* 0x000fdc0003800000 */
.L_x_8:
[----:B------:R-:W-:-:S05]  /*0910*/  ULDC UR16, c[0x0][0x580] ;  /* 0x0001600000107ab9 */ /* 0x000fca0000000800 */
.L_x_7:
[----:B------:R-:W-:Y:S02]  /*0920*/  ULDC.64 UR4, c[0x0][0x5a0] ;  /* 0x0001680000047ab9 */ /* 0x000fe40000000a00 */
        /* <DEDUP_REMOVED lines=11> */
.L_x_9:
        /* <DEDUP_REMOVED lines=8> */
.L_x_11:
[----:B------:R-:W-:-:S05]  /*0a60*/  ULDC UR17, c[0x0][0x584] ;  /* 0x0001610000117ab9 */ /* 0x000fca0000000800 */
.L_x_10:
[----:B------:R-:W-:Y:S01]  /*0a70*/  ULDC UR4, c[0x0][0x4c0] ;  /* 0x0001300000047ab9 */ /* 0x000fe20000000800 */
[----:B------:R-:W0:Y:S01]  /*0a80*/  S2R R10, SR_CTAID.Y ;  /* 0x00000000000a7919 */ /* 0x000e220000002600 */
[----:B------:R-:W-:Y:S01]  /*0a90*/  UIADD3 UR4, UR4, 0x7f, URZ ;  /* 0x0000007f04047890 */ /* 0x000fe2000fffe03f */
[----:B------:R-:W-:-:S03]  /*0aa0*/  ULDC UR23, c[0x0][0x4c4] ;  /* 0x0001310000177ab9 */ /* 0x000fc60000000800 */
[----:B------:R-:W-:Y:S01]  /*0ab0*/  USHF.R.S32.HI UR5, URZ, 0x1f, UR4 ;  /* 0x0000001f3f057899 */ /* 0x000fe20008011404 */
[----:B------:R-:W-:-:S03]  /*0ac0*/  IMAD.U32 R11, RZ, RZ, UR23 ;  /* 0x00000017ff0b7e24 */ /* 0x000fc6000f8e00ff */
[----:B------:R-:W-:Y:S02]  /*0ad0*/  ULEA.HI UR5, UR5, UR4, URZ, 0x7 ;  /* 0x0000000405057291 */ /* 0x000fe4000f8f383f */
[----:B------:R-:W-:Y:S01]  /*0ae0*/  IABS R11, R11 ;  /* 0x0000000b000b7213 */ /* 0x000fe20000000000 */
[----:B------:R-:W-:Y:S01]  /*0af0*/  UMOV UR4, URZ ;  /* 0x0000003f00047c82 */ /* 0x000fe20008000000 */
[----:B------:R-:W-:Y:S02]  /*0b00*/  USHF.R.S32.HI UR7, URZ, 0x7, UR5 ;  /* 0x000000073f077899 */ /* 0x000fe40008011405 */
[----:B------:R-:W-:-:S04]  /*0b10*/  R2UR UR15, R11 ;  /* 0x000000000b0f72ca */ /* 0x000fc800000e0000 */
[----:B------:R-:W-:-:S05]  /*0b20*/  IMAD.U32 R3, RZ, RZ, UR7 ;  /* 0x00000007ff037e24 */ /* 0x000fca000f8e00ff */
[-C--:B------:R-:W-:Y:S02]  /*0b30*/  IABS R0, R3.reuse ;  /* 0x0000000300007213 */ /* 0x080fe40000000000 */
[----:B------:R-:W-:Y:S02]  /*0b40*/  IABS R3, R3 ;  /* 0x0000000300037213 */ /* 0x000fe40000000000 */
[----:B------:R-:W-:-:S13]  /*0b50*/  R2UR UR11, R0 ;  /* 0x00000000000b72ca */ /* 0x000fda00000e0000 */
[----:B------:R-:W1:Y:S08]  /*0b60*/  I2F.RP R0, UR11 ;  /* 0x0000000b00007d06 */ /* 0x000e700008209400 */
[----:B-1----:R-:W1:Y:S02]  /*0b70*/  MUFU.RCP R0, R0 ;  /* 0x0000000000007308 */ /* 0x002e640000001000 */
[----:B-1----:R-:W-:Y:S01]  /*0b80*/  VIADD R2, R0, 0xffffffe ;  /* 0x0ffffffe00027836 */ /* 0x002fe20000000000 */
[----:B0-----:R-:W-:-:S04]  /*0b90*/  IABS R0, R10 ;  /* 0x0000000a00007213 */ /* 0x001fc80000000000 */
[----:B------:R-:W-:Y:S01]  /*0ba0*/  R2UR UR9, R0 ;  /* 0x00000000000972ca */ /* 0x000fe200000e0000 */
[----:B------:R-:W0:Y:S08]  /*0bb0*/  F2I.FTZ.U32.TRUNC.NTZ R2, R2 ;  /* 0x0000000200027305 */ /* 0x000e30000021f000 */
[----:B------:R-:W1:Y:S01]  /*0bc0*/  I2F.RP R0, UR15 ;  /* 0x0000000f00007d06 */ /* 0x000e620008209400 */
[----:B0-----:R-:W-:Y:S01]  /*0bd0*/  R2UR UR5, R2 ;  /* 0x00000000020572ca */ /* 0x001fe200000e0000 */
[----:B------:R-:W-:-:S06]  /*0be0*/  IMAD.MOV R2, RZ, RZ, -R3 ;  /* 0x000000ffff027224 */ /* 0x000fcc00078e0a03 */
[----:B-1----:R-:W0:Y:S06]  /*0bf0*/  MUFU.RCP R0, R0 ;  /* 0x0000000000007308 */ /* 0x002e2c0000001000 */
[----:B------:R-:W-:-:S04]  /*0c00*/  UIADD3 UR8, URZ, -UR5, URZ ;  /* 0x800000053f087290 */ /* 0x000fc8000fffe03f */
[----:B------:R-:W-:-:S04]  /*0c10*/  UIMAD UR8, UR8, UR11, URZ ;  /* 0x0000000b080872a4 */ /* 0x000fc8000f8e023f */
[----:B------:R-:W-:-:S03]  /*0c20*/  UIMAD.WIDE.U32 UR4, UR5, UR8, UR4 ;  /* 0x00000008050472a5 */ /* 0x000fc6000f8e0004 */
[----:B------:R-:W-:Y:S01]  /*0c30*/  R2UR UR8, R2 ;  /* 0x00000000020872ca */ /* 0x000fe200000e0000 */
[----:B------:R-:W-:Y:S01]  /*0c40*/  UIMAD.WIDE.U32 UR4, UR5, UR9, URZ ;  /* 0x00000009050472a5 */ /* 0x000fe2000f8e003f */
[----:B0-----:R-:W-:-:S06]  /*0c50*/  VIADD R2, R0, 0xffffffe ;  /* 0x0ffffffe00027836 */ /* 0x001fcc0000000000 */
[----:B------:R-:W0:Y:S05]  /*0c60*/  F2I.FTZ.U32.TRUNC.NTZ R2, R2 ;  /* 0x0000000200027305 */ /* 0x000e2a000021f000 */
[----:B------:R-:W-:-:S04]  /*0c70*/  UIMAD UR4, UR5, UR8, UR9 ;  /* 0x00000008050472a4 */ /* 0x000fc8000f8e0209 */
[----:B------:R-:W-:-:S11]  /*0c80*/  UISETP.GT.U32.AND UP1, UPT, UR11, UR4, UPT ;  /* 0x000000040b00728c */ /* 0x000fd6000bf24070 */
[----:B------:R-:W-:Y:S02]  /*0c90*/  @!UP1 UIADD3 UR4, UR4, -UR11, URZ ;  /* 0x8000000b04049290 */ /* 0x000fe4000fffe03f */
[----:B------:R-:W-:Y:S02]  /*0ca0*/  @!UP1 UIADD3 UR5, UR5, 0x1, URZ ;  /* 0x0000000105059890 */ /* 0x000fe4000fffe03f */
[----:B------:R-:W-:Y:S02]  /*0cb0*/  UISETP.GE.U32.AND UP0, UPT, UR4, UR11, UPT ;  /* 0x0000000b0400728c */ /* 0x000fe4000bf06070 */
[----:B------:R-:W-:-:S04]  /*0cc0*/  ULOP3.LUT UR4, UR22, UR7, URZ, 0x3c, !UPT ;  /* 0x0000000716047292 */ /* 0x000fc8000f8e3c3f */
[----:B------:R-:W-:-:S03]  /*0cd0*/  UISETP.GE.AND UP1, UPT, UR4, URZ, UPT ;  /* 0x0000003f0400728c */ /* 0x000fc6000bf26270 */
[----:B------:R-:W-:Y:S02]  /*0ce0*/  UMOV UR4, URZ ;  /* 0x0000003f00047c82 */ /* 0x000fe40008000000 */
[----:B------:R-:W-:Y:S02]  /*0cf0*/  @UP0 UIADD3 UR5, UR5, 0x1, URZ ;  /* 0x0000000105050890 */ /* 0x000fe4000fffe03f */
[----:B------:R-:W-:-:S05]  /*0d00*/  UISETP.NE.AND UP0, UPT, UR7, URZ, UPT ;  /* 0x0000003f0700728c */ /* 0x000fca000bf05270 */
[----:B------:R-:W-:Y:S01]  /*0d10*/  UMOV UR11, UR5 ;  /* 0x00000005000b7c82 */ /* 0x000fe20008000000 */
[----:B0-----:R-:W-:Y:S01]  /*0d20*/  R2UR UR5, R2 ;  /* 0x00000000020572ca */ /* 0x001fe200000e0000 */
[----:B------:R-:W-:-:S04]  /*0d30*/  @!UP1 UIADD3 UR11, -UR11, URZ, URZ ;  /* 0x0000003f0b0b9290 */ /* 0x000fc8000fffe13f */
[----:B------:R-:W-:-:S06]  /*0d40*/  @!UP0 ULOP3.LUT UR11, URZ, UR7, URZ, 0x33, !UPT ;  /* 0x000000073f0b8292 */ /* 0x000fcc000f8e333f */
[----:B------:R-:W-:Y:S02]  /*0d50*/  IMAD.U32 R0, RZ, RZ, UR11 ;  /* 0x0000000bff007e24 */ /* 0x000fe4000f8e00ff */
[----:B------:R-:W-:-:S03]  /*0d60*/  UIADD3 UR8, URZ, -UR5, URZ ;  /* 0x800000053f087290 */ /* 0x000fc6000fffe03f */
[----:B------:R-:W-:Y:S01]  /*0d70*/  IABS R0, R0 ;  /* 0x0000000000007213 */ /* 0x000fe20000000000 */
[----:B------:R-:W-:-:S03]  /*0d80*/  UIMAD UR8, UR8, UR15, URZ ;  /* 0x0000000f080872a4 */ /* 0x000fc6000f8e023f */
[----:B------:R-:W-:Y:S01]  /*0d90*/  R2UR UR9, R0 ;  /* 0x00000000000972ca */ /* 0x000fe200000e0000 */
[----:B------:R-:W-:-:S12]  /*0da0*/  UIMAD.WIDE.U32 UR4, UR5, UR8, UR4 ;  /* 0x00000008050472a5 */ /* 0x000fd8000f8e0004 */
[----:B------:R-:W-:-:S04]  /*0db0*/  UIMAD.WIDE.U32 UR4, UR5, UR9, URZ ;  /* 0x00000009050472a5 */ /* 0x000fc8000f8e003f */
[----:B------:R-:W-:-:S04]  /*0dc0*/  UIADD3 UR4, -UR5, URZ, URZ ;  /* 0x0000003f05047290 */ /* 0x000fc8000fffe13f */
[----:B------:R-:W-:-:S04]  /*0dd0*/  UIMAD UR4, UR15, UR4, UR9 ;  /* 0x000000040f0472a4 */ /* 0x000fc8000f8e0209 */
[----:B------:R-:W-:-:S11]  /*0de0*/  UISETP.GT.U32.AND UP1, UPT, UR15, UR4, UPT ;  /* 0x000000040f00728c */ /* 0x000fd6000bf24070 */
[----:B------:R-:W-:Y:S02]  /*0df0*/  @!UP1 UIADD3 UR4, UR4, -UR15, URZ ;  /* 0x8000000f04049290 */ /* 0x000fe4000fffe03f */
[----:B------:R-:W-:Y:S02]  /*0e00*/  @!UP1 UIADD3 UR5, UR5, 0x1, URZ ;  /* 0x0000000105059890 */ /* 0x000fe4000fffe03f */
[----:B------:R-:W-:Y:S02]  /*0e10*/  UISETP.GE.U32.AND UP0, UPT, UR4, UR15, UPT ;  /* 0x0000000f0400728c */ /* 0x000fe4000bf06070 */
[----:B------:R-:W-:-:S04]  /*0e20*/  ULOP3.LUT UR4, UR11, UR23, URZ, 0x3c, !UPT ;  /* 0x000000170b047292 */ /* 0x000fc8000f8e3c3f */
[----:B------:R-:W-:Y:S02]  /*0e30*/  UISETP.GE.AND UP1, UPT, UR4, URZ, UPT ;  /* 0x0000003f0400728c */ /* 0x000fe4000bf26270 */
[----:B------:R-:W-:-:S03]  /*0e40*/  UIADD3 UR4, -UR11, URZ, URZ ;  /* 0x0000003f0b047290 */ /* 0x000fc6000fffe13f */
[----:B------:R-:W-:Y:S02]  /*0e50*/  @UP0 UIADD3 UR5, UR5, 0x1, URZ ;  /* 0x0000000105050890 */ /* 0x000fe4000fffe03f */
[----:B------:R-:W-:Y:S02]  /*0e60*/  UISETP.NE.AND UP0, UPT, UR23, URZ, UPT ;  /* 0x0000003f1700728c */ /* 0x000fe4000bf05270 */
[----:B------:R-:W-:-:S03]  /*0e70*/  UIMAD UR22, UR7, UR4, UR22 ;  /* 0x00000004071672a4 */ /* 0x000fc6000f8e0216 */
[----:B------:R-:W-:Y:S02]  /*0e80*/  UMOV UR15, UR5 ;  /* 0x00000005000f7c82 */ /* 0x000fe40008000000 */
[----:B------:R-:W-:-:S04]  /*0e90*/  @!UP1 UIADD3 UR15, -UR15, URZ, URZ ;  /* 0x0000003f0f0f9290 */ /* 0x000fc8000fffe13f */
[----:B------:R-:W-:-:S04]  /*0ea0*/  @!UP0 ULOP3.LUT UR15, URZ, UR23, URZ, 0x33, !UPT ;  /* 0x000000173f0f8292 */ /* 0x000fc8000f8e333f */
[----:B------:R-:W-:-:S04]  /*0eb0*/  UIADD3 UR5, -UR15, URZ, URZ ;  /* 0x0000003f0f057290 */ /* 0x000fc8000fffe13f */
[----:B------:R-:W-:Y:S01]  /*0ec0*/  UIMAD UR23, UR23, UR5, UR11 ;  /* 0x00000005171772a4 */ /* 0x000fe2000f8e020b */
[----:B------:R-:W-:Y:S11]  /*0ed0*/  @!P1 BRA `(.L_x_12) ;  /* 0x00000000000c9947 */ /* 0x000ff60003800000 */
[----:B------:R-:W-:Y:S01]  /*0ee0*/  UCGABAR_WAIT ;  /* 0x0000000000007dc7 */ /* 0x000fe20008000000 */
[----:B------:R-:W-:Y:S01]  /*0ef0*/  CCTL.IVALL ;  /* 0x00000000ff00798f */ /* 0x000fe20002000000 */
[----:B------:R-:W-:Y:S05]  /*0f00*/  BRA `(.L_x_13) ;  /* 0x0000000000047947 */ /* 0x000fea0003800000 */
.L_x_12:
[----:B------:R-:W-:Y:S06]  /*0f10*/  BAR.SYNC.DEFER_BLOCKING 0x0 ;  /* 0x0000000000007b1d */ /* 0x000fec0000010000 */
.L_x_13:
[----:B------:R-:W-:Y:S01]  /*0f20*/  ULDC UR47, c[0x0][0x290] ;  /* 0x0000a400002f7ab9 */ /* 0x000fe20000000800 */
[----:B------:R-:W-:Y:S01]  /*0f30*/  ISETP.NE.AND P0, PT, RZ, UR10, PT ;  /* 0x0000000aff007c0c */ /* 0x000fe2000bf05270 */
[----:B------:R-:W-:-:S04]  /*0f40*/  UIADD3 UR4, UR47, 0x1f, URZ ;  /* 0x0000001f2f047890 */ /* 0x000fc8000fffe03f */
[----:B------:R-:W-:-:S04]  /*0f50*/  USHF.R.S32.HI UR5, URZ, 0x1f, UR4 ;  /* 0x0000001f3f057899 */ /* 0x000fc80008011404 */
[----:B------:R-:W-:-:S04]  /*0f60*/  ULEA.HI UR5, UR5, UR4, URZ, 0x5 ;  /* 0x0000000405057291 */ /* 0x000fc8000f8f283f */
[----:B------:R-:W-:Y:S01]  /*0f70*/  USHF.R.S32.HI UR44, URZ, 0x5, UR5 ;  /* 0x000000053f2c7899 */ /* 0x000fe20008011405 */
[----:B------:R-:W-:Y:S11]  /*0f80*/  @!P0 BRA `(.L_x_14) ;  /* 0x0000015c00948947 */ /* 0x000ff60003800000 */
[----:B------:R-:W-:-:S06]  /*0f90*/  UISETP.NE.AND UP0, UPT, UR10, 0x1, UPT ;  /* 0x000000010a00788c */ /* 0x000fcc000bf05270 */
[----:B------:R-:W-:-:S13]  /*0fa0*/  PLOP3.LUT P0, PT, PT, PT, UP0, 0x80, 0x0 ;  /* 0x000000000000781c */ /* 0x000fda0003f0f008 */
[----:B------:R-:W-:Y:S05]  /*0fb0*/  @P0 EXIT ;  /* 0x000000000000094d */ /* 0x000fea0003800000 */
[----:B------:R0:W-:Y:S01]  /*0fc0*/  STL [R1], RZ ;  /* 0x000000ff01007387 */ /* 0x0001e20000100800 */
[----:B------:R-:W-:Y:S01]  /*0fd0*/  UISETP.GE.AND UP0, UPT, UR47, 0x1, UPT ;  /* 0x000000012f00788c */ /* 0x000fe2000bf06270 */
[----:B------:R-:W-:Y:S01]  /*0fe0*/  CS2R R86, SRZ ;  /* 0x0000000000567805 */ /* 0x000fe2000001ff00 */
[----:B------:R-:W-:Y:S01]  /*0ff0*/  UMOV UR4, URZ ;  /* 0x0000003f00047c82 */ /* 0x000fe20008000000 */
[----:B------:R0:W-:Y:S01]  /*1000*/  STL [R1+0x4], RZ ;  /* 0x000004ff01007387 */ /* 0x0001e20000100800 */
[----:B------:R-:W-:Y:S02]  /*1010*/  CS2R R152, SRZ ;  /* 0x0000000000987805 */ /* 0x000fe4000001ff00 */
[----:B------:R-:W-:Y:S02]  /*1020*/  CS2R R154, SRZ ;  /* 0x00000000009a7805 */ /* 0x000fe4000001ff00 */
[----:B------:R-:W-:Y:S01]  /*1030*/  PLOP3.LUT P0, PT, PT, PT, UP0, 0x80, 0x0 ;  /* 0x000000000000781c */ /* 0x000fe20003f0f008 */
[----:B------:R0:W-:Y:S01]  /*1040*/  STL [R1+0x8], RZ ;  /* 0x000008ff01007387 */ /* 0x0001e20000100800 */
[----:B------:R-:W-:-:S02]  /*1050*/  CS2R R156, SRZ ;  /* 0x00000000009c7805 */ /* 0x000fc4000001ff00 */
[----:B------:R-:W-:Y:S02]  /*1060*/  CS2R R158, SRZ ;  /* 0x00000000009e7805 */ /* 0x000fe4000001ff00 */
[----:B------:R-:W-:Y:S01]  /*1070*/  CS2R R160, SRZ ;  /* 0x0000000000a07805 */ /* 0x000fe2000001ff00 */
[----:B------:R0:W-:Y:S01]  /*1080*/  STL [R1+0xc], RZ ;  /* 0x00000cff01007387 */ /* 0x0001e20000100800 */
[----:B------:R-:W-:Y:S02]  /*1090*/  CS2R R162, SRZ ;  /* 0x0000000000a27805 */ /* 0x000fe4000001ff00 */
[----:B------:R-:W-:Y:S02]  /*10a0*/  CS2R R164, SRZ ;  /* 0x0000000000a47805 */ /* 0x000fe4000001ff00 */
[----:B------:R-:W-:Y:S01]  /*10b0*/  CS2R R166, SRZ ;  /* 0x0000000000a67805 */ /* 0x000fe2000001ff00 */
        /* <DEDUP_REMOVED lines=116> */
[----:B------:R0:W-:Y:S04]  /*1800*/  STL [R1+0x84], RZ ;  /* 0x000084ff01007387 */ /* 0x0001e80000100800 */
        /* <DEDUP_REMOVED lines=29> */
[----:B------:R0:W-:Y:S01]  /*19e0*/  STL [R1+0xfc], RZ ;  /* 0x0000fcff01007387 */ /* 0x0001e20000100800 */
[----:B------:R-:W-:Y:S05]  /*19f0*/  @!P0 BRA `(.L_x_15) ;  /* 0x0000000c00f48947 */ /* 0x000fea0003800000 */
[----:B------:R-:W-:-:S04]  /*1a00*/  ULOP3.LUT UR4, UR14, 0x1, URZ, 0xfc, !UPT ;  /* 0x000000010e047892 */ /* 0x000fc8000f8efc3f */
[----:B------:R-:W-:-:S06]  /*1a10*/  UISETP.NE.AND UP0, UPT, UR4, 0x3, UPT ;  /* 0x000000030400788c */ /* 0x000fcc000bf05270 */
[----:B------:R-:W-:-:S13]  /*1a20*/  PLOP3.LUT P1, PT, PT, PT, UP0, 0x80, 0x0 ;  /* 0x000000000000781c */ /* 0x000fda0003f2f008 */
[----:B------:R-:W-:Y:S05]  /*1a30*/  @!P1 BRA `(.L_x_16) ;  /* 0x0000000000049947 */ /* 0x000fea0003800000 */
[----:B------:R-:W-:Y:S01]  /*1a40*/  BPT.TRAP 0x1 ;  /* 0x000000040000795c */ /* 0x000fe20000300000 */
.L_x_16:
[----:B------:R-:W1:Y:S01]  /*1a50*/  S2UR UR5, SR_CgaCtaId ;  /* 0x00000000000579c3 */ /* 0x000e620000008800 */
[----:B------:R-:W-:Y:S01]  /*1a60*/  SHF.L.U32 R0, RZ, 0x1f, RZ ;  /* 0x0000001fff007819 */ /* 0x000fe200000006ff */
[----:B------:R-:W-:Y:S02]  /*1a70*/  UMOV UR4, 0x400 ;  /* 0x0000040000047882 */ /* 0x000fe40000000000 */
[----:B-1----:R-:W-:-:S12]  /*1a80*/  ULEA UR6, UR5, UR4, 0x18 ;  /* 0x0000000405067291 */ /* 0x002fd8000f8ec03f */
.L_x_17:
[----:B-1----:R-:W-:-:S04]  /*1a90*/  IMAD.U32 R3, RZ, RZ, UR6 ;  /* 0x00000006ff037e24 */ /* 0x002fc8000f8e00ff */
[----:B------:R1:W2:Y:S03]  /*1aa0*/  SYNCS.PHASECHK.TRANS64.TRYWAIT P1, [R3+URZ+0x36000], R0 ;  /* 0x03600000030075a7 */ /* 0x0002a6000802017f */
[----:B--2---:R-:W-:Y:S05]  /*1ab0*/  @!P1 NANOSLEEP.SYNCS 0x989680 ;  /* 0x009896800000995d */ /* 0x004fea0003900000 */
[----:B------:R-:W2:Y:S02]  /*1ac0*/  @!P1 SYNCS.PHASECHK.TRANS64 P1, [R3+URZ+0x36000], R0 ;  /* 0x03600000030095a7 */ /* 0x000ea4000802007f */
[----:B--2---:R-:W-:Y:S05]  /*1ad0*/  @!P1 BRA `(.L_x_17) ;  /* 0xfffffffc00ec9947 */ /* 0x004fea000383ffff */
[----:B------:R-:W-:Y:S01]  /*1ae0*/  UIADD3 UR4, UR6, 0x24000, URZ ;  /* 0x0002400006047890 */ /* 0x000fe2000fffe03f */
[----:B------:R-:W-:Y:S01]  /*1af0*/  WARPGROUP.ARRIVE ;  /* 0x00000000000079c5 */ /* 0x000fe20000000000 */
[----:B------:R-:W-:Y:S02]  /*1b00*/  UMOV UR7, 0x40000040 ;  /* 0x4000004000077882 */ /* 0x000fe40000000000 */
[----:B------:R-:W-:Y:S02]  /*1b10*/  USHF.R.U32.HI UR5, URZ, 0x4, UR4 ;  /* 0x000000043f057899 */ /* 0x000fe40008011604 */
[----:B------:R-:W-:Y:S02]  /*1b20*/  USHF.R.U32.HI UR4, URZ, 0x4, UR6 ;  /* 0x000000043f047899 */ /* 0x000fe40008011606 */
[----:B------:R-:W-:Y:S02]  /*1b30*/  ULOP3.LUT UR5, UR5, 0x3fff, URZ, 0xc0, !UPT ;  /* 0x00003fff05057892 */ /* 0x000fe4000f8ec03f */
[----:B------:R-:W-:-:S02]  /*1b40*/  ULOP3.LUT UR8, UR4, 0x3fff, URZ, 0xc0, !UPT ;  /* 0x00003fff04087892 */ /* 0x000fc4000f8ec03f */
[----:B------:R-:W-:-:S03]  /*1b50*/  ULOP3.LUT UR9, UR5, 0x1000000, URZ, 0xfc, !UPT ;  /* 0x0100000005097892 */ /* 0x000fc6000f8efc3f */
[----:B------:R-:W-:Y:S02]  /*1b60*/  UMOV UR5, 0x40000040 ;  /* 0x4000004000057882 */ /* 0x000fe40000000000 */
[----:B------:R-:W-:Y:S02]  /*1b70*/  UMOV UR4, UR8 ;  /* 0x0000000800047c82 */ /* 0x000fe40008000000 */
[----:B------:R-:W-:Y:S02]  /*1b80*/  UMOV UR6, UR9 ;  /* 0x0000000900067c82 */ /* 0x000fe40008000000 */
[----:B------:R-:W-:Y:S01]  /*1b90*/  HGMMA.64x128x16.F32 R72, gdesc[UR4].tnspA.tnspB, RZ, !UPT, gsb0 ;  /* 0x61e00000044879f0 */ /* 0x000fe2000c0008ff */
[----:B------:R-:W-:Y:S01]  /*1ba0*/  UIADD3 UR4, UR8, 0x100, URZ ;  /* 0x0000010008047890 */ /* 0x000fe2000fffe03f */
[----:B------:R-:W-:Y:S01]  /*1bb0*/  UMOV UR5, 0x40000040 ;  /* 0x4000004000057882 */ /* 0x000fe20000000000 */
[----:B------:R-:W-:Y:S02]  /*1bc0*/  WARPGROUP.DEPBAR.LE gsb0, 0x0 ;  /* 0x00008000000079c5 */ /* 0x000fe40000010000 */
[----:B------:R-:W-:Y:S01]  /*1bd0*/  WARPGROUP.ARRIVE ;  /* 0x00000000000079c5 */ /* 0x000fe20000000000 */
[----:B------:R-:W-:-:S02]  /*1be0*/  IMAD.MOV.U32 R52, RZ, RZ, R88 ;  /* 0x000000ffff347224 */ /* 0x000fc400078e0058 */
[----:B------:R-:W-:Y:S02]  /*1bf0*/  IMAD.MOV.U32 R51, RZ, RZ, R89 ;  /* 0x000000ffff337224 */ /* 0x000fe400078e0059 */
[----:B------:R-:W-:Y:S02]  /*1c00*/  IMAD.MOV.U32 R50, RZ, RZ, R90 ;  /* 0x000000ffff327224 */ /* 0x000fe400078e005a */
[----:B------:R-:W-:Y:S01]  /*1c10*/  HGMMA.64x128x16.F32 R152, gdesc[UR4].tnspA.tnspB, RZ, !UPT, gsb0 ;  /* 0x61e00000049879f0 */ /* 0x000fe2000c0008ff */
[----:B------:R-:W-:Y:S01]  /*1c20*/  UIADD3 UR4, UR8, 0x200, URZ ;  /* 0x0000020008047890 */ /* 0x000fe2000fffe03f */
[----:B------:R-:W-:Y:S01]  /*1c30*/  IMAD.MOV.U32 R49, RZ, RZ, R91 ;  /* 0x000000ffff317224 */ /* 0x000fe200078e005b */
[----:B------:R-:W-:Y:S01]  /*1c40*/  UMOV UR5, 0x40000040 ;  /* 0x4000004000057882 */ /* 0x000fe20000000000 */
[----:B------:R-:W-:Y:S02]  /*1c50*/  IMAD.MOV.U32 R48, RZ, RZ, R92 ;  /* 0x000000ffff307224 */ /* 0x000fe400078e005c */
[----:B------:R-:W-:-:S02]  /*1c60*/  IMAD.MOV.U32 R47, RZ, RZ, R93 ;  /* 0x000000ffff2f7224 */ /* 0x000fc400078e005d */
[----:B------:R-:W-:Y:S02]  /*1c70*/  IMAD.MOV.U32 R46, RZ, RZ, R94 ;  /* 0x000000ffff2e7224 */ /* 0x000fe400078e005e */
[----:B------:R-:W-:Y:S02]  /*1c80*/  IMAD.MOV.U32 R45, RZ, RZ, R95 ;  /* 0x000000ffff2d7224 */ /* 0x000fe400078e005f */
[----:B------:R-:W-:Y:S02]  /*1c90*/  IMAD.MOV.U32 R44, RZ, RZ, R96 ;  /* 0x000000ffff2c7224 */ /* 0x000fe400078e0060 */
[----:B------:R-:W-:Y:S02]  /*1ca0*/  IMAD.MOV.U32 R43, RZ, RZ, R97 ;  /* 0x000000ffff2b7224 */ /* 0x000fe400078e0061 */
        /* <DEDUP_REMOVED lines=35> */
[----:B-1----:R-:W-:Y:S02]  /*1ee0*/  IMAD.MOV.U32 R3, RZ, RZ, R133 ;  /* 0x000000ffff037224 */ /* 0x002fe400078e0085 */
        /* <DEDUP_REMOVED lines=22> */
[----:B------:R-:W-:Y:S01]  /*2050*/  IMAD.MOV.U32 R220, RZ, RZ, R36 ;  /* 0x000000ffffdc7224 */ /* 0x000fe200078e0024 */
[----:B------:R-:W-:Y:S02]  /*2060*/  WARPGROUP.DEPBAR.LE gsb0, 0x0 ;  /* 0x00008000000079c5 */ /* 0x000fe40000010000 */
[----:B------:R-:W-:Y:S01]  /*2070*/  WARPGROUP.ARRIVE ;  /* 0x00000000000079c5 */ /* 0x000fe20000000000 */
[----:B------:R1:W-:Y:S01]  /*2080*/  STL.64 [R1+0x168], R214 ;  /* 0x000168d601007387 */ /* 0x0003e20000100a00 */
[----:B------:R-:W-:Y:S02]  /*2090*/  IMAD.MOV.U32 R221, RZ, RZ, R35 ;  /* 0x000000ffffdd7224 */ /* 0x000fe400078e0023 */
[----:B------:R-:W-:Y:S01]  /*20a0*/  IMAD.MOV.U32 R222, RZ, RZ, R34 ;  /* 0x000000ffffde7224 */ /* 0x000fe200078e0022 */
[----:B------:R2:W-:Y:S01]  /*20b0*/  STL.64 [R1+0x160], R212 ;  /* 0x000160d401007387 */ /* 0x0005e20000100a00 */
[----:B------:R-:W-:Y:S01]  /*20c0*/  HGMMA.64x128x16.F32 R88, gdesc[UR4].tnspA.tnspB, RZ, !UPT, gsb0 ;  /* 0x61e00000045879f0 */ /* 0x000fe2000c0008ff */
[----:B------:R-:W-:Y:S01]  /*20d0*/  UIADD3 UR4, UR8, 0x300, URZ ;  /* 0x0000030008047890 */ /* 0x000fe2000fffe03f */
[----:B------:R-:W-:Y:S01]  /*20e0*/  IMAD.MOV.U32 R223, RZ, RZ, R33 ;  /* 0x000000ffffdf7224 */ /* 0x000fe200078e0021 */
[----:B------:R3:W-:Y:S01]  /*20f0*/  STL.64 [R1+0x158], R210 ;  /* 0x000158d201007387 */ /* 0x0007e20000100a00 */
[----:B------:R-:W-:Y:S01]  /*2100*/  IMAD.MOV.U32 R224, RZ, RZ, R32 ;  /* 0x000000ffffe07224 */ /* 0x000fe200078e0020 */
[----:B------:R-:W-:Y:S01]  /*2110*/  UMOV UR5, 0x40000040 ;  /* 0x4000004000057882 */ /* 0x000fe20000000000 */
[----:B------:R-:W-:Y:S01]  /*2120*/  IMAD.MOV.U32 R225, RZ, RZ, R31 ;  /* 0x000000ffffe17224 */ /* 0x000fe200078e001f */
[----:B------:R4:W-:Y:S01]  /*2130*/  STL.64 [R1+0x150], R208 ;  /* 0x000150d001007387 */ /* 0x0009e20000100a00 */
[----:B-1----:R-:W-:-:S02]  /*2140*/  IMAD.MOV.U32 R214, RZ, RZ, R42 ;  /* 0x000000ffffd67224 */ /* 0x002fc400078e002a */
[----:B------:R-:W-:Y:S01]  /*2150*/  IMAD.MOV.U32 R215, RZ, RZ, R41 ;  /* 0x000000ffffd77224 */ /* 0x000fe200078e0029 */
[----:B------:R1:W-:Y:S01]  /*2160*/  STL.64 [R1+0x148], R206 ;  /* 0x000148ce01007387 */ /* 0x0003e20000100a00 */
[----:B--2---:R-:W-:Y:S02]  /*2170*/  IMAD.MOV.U32 R212, RZ, RZ, R44 ;  /* 0x000000ffffd47224 */ /* 0x004fe400078e002c */
[----:B------:R-:W-:Y:S01]  /*2180*/  IMAD.MOV.U32 R213, RZ, RZ, R43 ;  /* 0x000000ffffd57224 */ /* 0x000fe200078e002b */
[----:B------:R2:W-:Y:S01]  /*2190*/  STL.64 [R1+0x140], R204 ;  /* 0x000140cc01007387 */ /* 0x0005e20000100a00 */
[----:B---3--:R-:W-:Y:S02]  /*21a0*/  IMAD.MOV.U32 R210, RZ, RZ, R46 ;  /* 0x000000ffffd27224 */ /* 0x008fe400078e002e */
[----:B------:R-:W-:Y:S01]  /*21b0*/  IMAD.MOV.U32 R211, RZ, RZ, R45 ;  /* 0x000000ffffd37224 */ /* 0x000fe200078e002d */
[----:B------:R3:W-:Y:S01]  /*21c0*/  STL.64 [R1+0x138], R202 ;  /* 0x000138ca01007387 */ /* 0x0007e20000100a00 */
[----:B----4-:R-:W-:-:S02]  /*21d0*/  IMAD.MOV.U32 R208, RZ, RZ, R48 ;  /* 0x000000ffffd07224 */ /* 0x010fc400078e0030 */
[----:B------:R-:W-:Y:S01]  /*21e0*/  IMAD.MOV.U32 R209, RZ, RZ, R47 ;  /* 0x000000ffffd17224 */ /* 0x000fe200078e002f */
[----:B------:R4:W-:Y:S01]  /*21f0*/  STL.64 [R1+0x130], R200 ;  /* 0x000130c801007387 */ /* 0x0009e20000100a00 */
[----:B-1----:R-:W-:Y:S02]  /*2200*/  IMAD.MOV.U32 R206, RZ, RZ, R50 ;  /* 0x000000ffffce7224 */ /* 0x002fe400078e0032 */
[----:B------:R-:W-:Y:S01]  /*2210*/  IMAD.MOV.U32 R207, RZ, RZ, R49 ;  /* 0x000000ffffcf7224 */ /* 0x000fe200078e0031 */
[----:B------:R1:W-:Y:S01]  /*2220*/  STL.64 [R1+0x128], R198 ;  /* 0x000128c601007387 */ /* 0x0003e20000100a00 */
[----:B--2---:R-:W-:Y:S02]  /*2230*/  IMAD.MOV.U32 R204, RZ, RZ, R52 ;  /* 0x000000ffffcc7224 */ /* 0x004fe400078e0034 */
[----:B------:R-:W-:Y:S01]  /*2240*/  IMAD.MOV.U32 R205, RZ, RZ, R51 ;  /* 0x000000ffffcd7224 */ /* 0x000fe200078e0033 */
[----:B------:R2:W-:Y:S01]  /*2250*/  STL.64 [R1+0x120], R196 ;  /* 0x000120c401007387 */ /* 0x0005e20000100a00 */
[----:B---3--:R-:W-:-:S02]  /*2260*/  IMAD.MOV.U32 R202, RZ, RZ, R54 ;  /* 0x000000ffffca7224 */ /* 0x008fc400078e0036 */
[----:B------:R-:W-:Y:S01]  /*2270*/  IMAD.MOV.U32 R203, RZ, RZ, R53 ;  /* 0x000000ffffcb7224 */ /* 0x000fe200078e0035 */
[----:B------:R3:W-:Y:S01]  /*2280*/  STL.64 [R1+0x118], R194 ;  /* 0x000118c201007387 */ /* 0x0007e20000100a00 */
[----:B----4-:R-:W-:Y:S02]  /*2290*/  IMAD.MOV.U32 R200, RZ, RZ, R56 ;  /* 0x000000ffffc87224 */ /* 0x010fe400078e0038 */
[----:B------:R-:W-:Y:S01]  /*22a0*/  IMAD.MOV.U32 R201, RZ, RZ, R55 ;  /* 0x000000ffffc97224 */ /* 0x000fe200078e0037 */
[----:B------:R4:W-:Y:S01]  /*22b0*/  STL.64 [R1+0x110], R192 ;  /* 0x000110c001007387 */ /* 0x0009e20000100a00 */
[----:B-1----:R-:W-:Y:S02]  /*22c0*/  IMAD.MOV.U32 R198, RZ, RZ, R58 ;  /* 0x000000ffffc67224 */ /* 0x002fe400078e003a */
[----:B------:R-:W-:Y:S01]  /*22d0*/  IMAD.MOV.U32 R199, RZ, RZ, R57 ;  /* 0x000000ffffc77224 */ /* 0x000fe200078e0039 */
[----:B------:R1:W-:Y:S01]  /*22e0*/  STL.64 [R1+0x108], R190 ;  /* 0x000108be01007387 */ /* 0x0003e20000100a00 */
[----:B--2---:R-:W-:-:S02]  /*22f0*/  IMAD.MOV.U32 R196, RZ, RZ, R60 ;  /* 0x000000ffffc47224 */ /* 0x004fc400078e003c */
[----:B------:R-:W-:Y:S01]  /*2300*/  IMAD.MOV.U32 R197, RZ, RZ, R59 ;  /* 0x000000ffffc57224 */ /* 0x000fe200078e003b */
[----:B------:R2:W-:Y:S01]  /*2310*/  STL.64 [R1+0x100], R188 ;  /* 0x000100bc01007387 */ /* 0x0005e20000100a00 */
[----:B---3--:R-:W-:Y:S02]  /*2320*/  IMAD.MOV.U32 R194, RZ, RZ, R62 ;  /* 0x000000ffffc27224 */ /* 0x008fe400078e003e */
[----:B------:R-:W-:Y:S02]  /*2330*/  IMAD.MOV.U32 R195, RZ, RZ, R61 ;  /* 0x000000ffffc37224 */ /* 0x000fe400078e003d */
[----:B----4-:R-:W-:Y:S02]  /*2340*/  IMAD.MOV.U32 R192, RZ, RZ, R64 ;  /* 0x000000ffffc07224 */ /* 0x010fe400078e0040 */
[----:B------:R-:W-:Y:S02]  /*2350*/  IMAD.MOV.U32 R193, RZ, RZ, R63 ;  /* 0x000000ffffc17224 */ /* 0x000fe400078e003f */
[----:B-1----:R-:W-:-:S02]  /*2360*/  IMAD.MOV.U32 R190, RZ, RZ, R66 ;  /* 0x000000ffffbe7224 */ /* 0x002fc400078e0042 */
[----:B------:R-:W-:Y:S02]  /*2370*/  IMAD.MOV.U32 R191, RZ, RZ, R65 ;  /* 0x000000ffffbf7224 */ /* 0x000fe400078e0041 */
[----:B--2---:R-:W-:Y:S02]  /*2380*/  IMAD.MOV.U32 R188, RZ, RZ, R68 ;  /* 0x000000ffffbc7224 */ /* 0x004fe400078e0044 */
        /* <DEDUP_REMOVED lines=26> */
[----:B------:R-:W-:Y:S01]  /*2530*/  IMAD.MOV.U32 R251, RZ, RZ, R0 ;  /* 0x000000fffffb7224 */ /* 0x000fe200078e0000 */
[----:B------:R-:W-:Y:S02]  /*2540*/  WARPGROUP.DEPBAR.LE gsb0, 0x0 ;  /* 0x00008000000079c5 */ /* 0x000fe40000010000 */
[----:B------:R-:W-:-:S06]  /*2550*/  WARPGROUP.ARRIVE ;  /* 0x00000000000079c5 */ /* 0x000fcc0000000000 */
[----:B------:R-:W-:Y:S01]  /*2560*/  HGMMA.64x128x16.F32 R24, gdesc[UR4].tnspA.tnspB, RZ, !UPT, gsb0 ;  /* 0x61e00000041879f0 */ /* 0x000fe2000c0008ff */
[----:B------:R-:W-:Y:S02]  /*2570*/  UIADD3 UR4, UR8, 0x80, URZ ;  /* 0x0000008008047890 */ /* 0x000fe4000fffe03f */
[----:B------:R-:W-:Y:S01]  /*2580*/  UIADD3 UR6, UR9, 0x80, URZ ;  /* 0x0000008009067890 */ /* 0x000fe2000fffe03f */
[----:B------:R-:W-:Y:S01]  /*2590*/  UMOV UR5, 0x40000040 ;  /* 0x4000004000057882 */ /* 0x000fe20000000000 */
[----:B------:R-:W-:Y:S01]  /*25a0*/  UMOV UR7, 0x40000040 ;  /* 0x4000004000077882 */ /* 0x000fe20000000000 */
[----:B------:R-:W-:Y:S02]  /*25b0*/  WARPGROUP.DEPBAR.LE gsb0, 0x0 ;  /* 0x00008000000079c5 */ /* 0x000fe40000010000 */
[----:B------:R-:W-:-:S06]  /*25c0*/  WARPGROUP.ARRIVE ;  /* 0x00000000000079c5 */ /* 0x000fcc0000000000 */
[----:B------:R-:W-:Y:S03]  /*25d0*/  HGMMA.64x128x16.F32 R188, gdesc[UR4].tnspA.tnspB, R188, gsb0 ;  /* 0x61e0000004bc79f0 */ /* 0x000fe600080008bc */
[----:B------:R-:W-:Y:S02]  /*25e0*/  WARPGROUP.DEPBAR.LE gsb0, 0x0 ;  /* 0x00008000000079c5 */ /* 0x000fe40000010000 */
[----:B------:R-:W-:Y:S04]  /*25f0*/  STL.64 [R1], R188 ;  /* 0x000000bc01007387 */ /* 0x000fe80000100a00 */
[----:B------:R-:W-:Y:S04]  /*2600*/  STL.64 [R1+0x8], R190 ;  /* 0x000008be01007387 */ /* 0x000fe80000100a00 */
        /* <DEDUP_REMOVED lines=11> */
[----:B------:R1:W-:Y:S04]  /*26c0*/  STL.64 [R1+0x68], R214 ;  /* 0x000068d601007387 */ /* 0x0003e80000100a00 */
        /* <DEDUP_REMOVED lines=18> */
[----:B-1----:R-:W3:Y:S04]  /*27f0*/  LDL.LU.64 R214, [R1+0x168] ;  /* 0x0001680001d67983 */ /* 0x002ee80000300a00 */
[----:B------:R-:W3:Y:S04]  /*2800*/  LDL.LU.64 R212, [R1+0x160] ;  /* 0x0001600001d47983 */ /* 0x000ee80000300a00 */
        /* <DEDUP_REMOVED lines=11> */
[----:B------:R-:W3:Y:S01]  /*28c0*/  LDL.LU.64 R188, [R1+0x100] ;  /* 0x0001000001bc7983 */ /* 0x000ee20000300a00 */
[----:B------:R-:W-:Y:S01]  /*28d0*/  UIADD3 UR4, UR8, 0x180, URZ ;  /* 0x0000018008047890 */ /* 0x000fe2000fffe03f */
[----:B------:R-:W-:Y:S01]  /*28e0*/  UMOV UR5, 0x40000040 ;  /* 0x4000004000057882 */ /* 0x000fe20000000000 */
[----:B---3--:R-:W-:-:S07]  /*28f0*/  WARPGROUP.ARRIVE ;  /* 0x00000000000079c5 */ /* 0x008fce0000000000 */
[----:B------:R-:W-:Y:S01]  /*2900*/  HGMMA.64x128x16.F32 R152, gdesc[UR4].tnspA.tnspB, R152, gsb0 ;  /* 0x61e00000049879f0 */ /* 0x000fe20008000898 */
[----:B------:R-:W-:Y:S01]  /*2910*/  UIADD3 UR4, UR8, 0x280, URZ ;  /* 0x0000028008047890 */ /* 0x000fe2000fffe03f */
[----:B------:R-:W-:Y:S01]  /*2920*/  UMOV UR5, 0x40000040 ;  /* 0x4000004000057882 */ /* 0x000fe20000000000 */
[----:B------:R-:W-:Y:S02]  /*2930*/  WARPGROUP.DEPBAR.LE gsb0, 0x0 ;  /* 0x00008000000079c5 */ /* 0x000fe40000010000 */
[----:B------:R-:W-:-:S07]  /*2940*/  WARPGROUP.ARRIVE ;  /* 0x00000000000079c5 */ /* 0x000fce0000000000 */
[----:B------:R-:W-:Y:S01]  /*2950*/  HGMMA.64x128x16.F32 R88, gdesc[UR4].tnspA.tnspB, R88, gsb0 ;  /* 0x61e00000045879f0 */ /* 0x000fe20008000858 */
[----:B------:R-:W-:Y:S01]  /*2960*/  UIADD3 UR4, UR8, 0x380, URZ ;  /* 0x0000038008047890 */ /* 0x000fe2000fffe03f */
[----:B------:R-:W-:Y:S01]  /*2970*/  UMOV UR5, 0x40000040 ;  /* 0x4000004000057882 */ /* 0x000fe20000000000 */
[----:B------:R-:W-:Y:S02]  /*2980*/  WARPGROUP.DEPBAR.LE gsb0, 0x0 ;  /* 0x00008000000079c5 */ /* 0x000fe40000010000 */
[----:B------:R-:W-:-:S07]  /*2990*/  WARPGROUP.ARRIVE ;  /* 0x00000000000079c5 */ /* 0x000fce0000000000 */
[----:B------:R-:W-:Y:S01]  /*29a0*/  HGMMA.64x128x16.F32 R24, gdesc[UR4].tnspA.tnspB, R24, gsb0 ;  /* 0x61e00000041879f0 */ /* 0x000fe20008000818 */
[----:B--2---:R-:W-:Y:S02]  /*29b0*/  UMOV UR4, 0x1 ;  /* 0x0000000100047882 */ /* 0x004fe40000000000 */
[----:B------:R-:W-:-:S03]  /*29c0*/  WARPGROUP.DEPBAR.LE gsb0, 0x0 ;  /* 0x00008000000079c5 */ /* 0x000fc60000010000 */
.L_x_15:
[----:B------:R-:W-:-:S04]  /*29d0*/  UISETP.LT.AND UP0, UPT, UR44, 0x1, UPT ;  /* 0x000000012c00788c */ /* 0x000fc8000bf01270 */
[----:B------:R-:W-:-:S04]  /*29e0*/  USEL UR5, UR44, 0x1, UP0 ;  /* 0x000000012c057887 */ /* 0x000fc80008000000 */
[----:B------:R-:W-:-:S04]  /*29f0*/  UIADD3 UR44, -UR5, UR44, URZ ;  /* 0x0000002c052c7290 */ /* 0x000fc8000fffe13f */
[----:B------:R-:W-:-:S06]  /*2a00*/  UISETP.GE.AND UP0, UPT, UR44, 0x1, UPT ;  /* 0x000000012c00788c */ /* 0x000fcc000bf06270 */
[----:B------:R-:W-:-:S13]  /*2a10*/  PLOP3.LUT P1, PT, PT, PT, UP0, 0x80, 0x0 ;  /* 0x000000000000781c */ /* 0x000fda0003f2f008 */
[----:B------:R-:W-:Y:S05]  /*2a20*/  @!P1 BRA `(.L_x_18) ;  /* 0x00000014008c9947 */ /* 0x000fea0003800000 */
[----:B------:R-:W-:Y:S01]  /*2a30*/  IMAD.MOV.U32 R4, RZ, RZ, RZ ;  /* 0x000000ffff047224 */ /* 0x000fe200078e00ff */
[----:B------:R-:W-:Y:S01]  /*2a40*/  ULOP3.LUT UR19, UR14, 0x1, URZ, 0xfc, !UPT ;  /* 0x000000010e137892 */ /* 0x000fe2000f8efc3f */
[----:B------:R-:W-:Y:S01]  /*2a50*/  IMAD.U32 R3, RZ, RZ, UR44 ;  /* 0x0000002cff037e24 */ /* 0x000fe2000f8e00ff */
[----:B------:R-:W-:Y:S01]  /*2a60*/  UISETP.NE.U32.AND UP0, UPT, UR4, URZ, UPT ;  /* 0x0000003f0400728c */ /* 0x000fe2000bf05070 */
[----:B------:R-:W-:-:S10]  /*2a70*/  UMOV UR5, URZ ;  /* 0x0000003f00057c82 */ /* 0x000fd40008000000 */
.L_x_23:
[----:B------:R-:W-:-:S06]  /*2a80*/  UISETP.NE.AND UP1, UPT, UR19, 0x3, UPT ;  /* 0x000000031300788c */ /* 0x000fcc000bf25270 */
[----:B------:R-:W-:-:S13]  /*2a90*/  PLOP3.LUT P2, PT, PT, PT, UP1, 0x80, 0x0 ;  /* 0x000000000000781c */ /* 0x000fda0003f4f018 */
[----:B------:R-:W-:Y:S05]  /*2aa0*/  @!P2 BRA `(.L_x_19) ;  /* 0x000000000004a947 */ /* 0x000fea0003800000 */
[----:B------:R-:W-:Y:S01]  /*2ab0*/  BPT.TRAP 0x1 ;  /* 0x000000040000795c */ /* 0x000fe20000300000 */
.L_x_19:
[----:B------:R-:W1:Y:S01]  /*2ac0*/  S2UR UR7, SR_CgaCtaId ;  /* 0x00000000000779c3 */ /* 0x000e620000008800 */
[----:B------:R-:W-:Y:S01]  /*2ad0*/  UMOV UR6, 0x400 ;  /* 0x0000040000067882 */ /* 0x000fe20000000000 */
[----:B------:R-:W-:Y:S01]  /*2ae0*/  SHF.L.U32 R2, R4, 0x1f, RZ ;  /* 0x0000001f04027819 */ /* 0x000fe200000006ff */
[----:B-1----:R-:W-:-:S04]  /*2af0*/  ULEA UR6, UR7, UR6, 0x18 ;  /* 0x0000000607067291 */ /* 0x002fc8000f8ec03f */
[----:B------:R-:W-:-:S12]  /*2b00*/  ULEA UR7, UR4, UR6, 0x3 ;  /* 0x0000000604077291 */ /* 0x000fd8000f8e183f */
.L_x_20:
[----:B-1----:R-:W-:-:S04]  /*2b10*/  IMAD.U32 R0, RZ, RZ, UR7 ;  /* 0x00000007ff007e24 */ /* 0x002fc8000f8e00ff */
[----:B------:R1:W2:Y:S03]  /*2b20*/  SYNCS.PHASECHK.TRANS64.TRYWAIT P1, [R0+URZ+0x36000], R2 ;  /* 0x03600002000075a7 */ /* 0x0002a6000802017f */
[----:B--2---:R-:W-:Y:S05]  /*2b30*/  @!P1 NANOSLEEP.SYNCS 0x989680 ;  /* 0x009896800000995d */ /* 0x004fea0003900000 */
[----:B------:R-:W2:Y:S02]  /*2b40*/  @!P1 SYNCS.PHASECHK.TRANS64 P1, [R0+URZ+0x36000], R2 ;  /* 0x03600002000095a7 */ /* 0x000ea4000802007f */
[----:B--2---:R-:W-:Y:S05]  /*2b50*/  @!P1 BRA `(.L_x_20) ;  /* 0xfffffffc00ec9947 */ /* 0x004fea000383ffff */
        /* <DEDUP_REMOVED lines=32> */
[----:B--2---:R-:W2:Y:S04]  /*2d60*/  LDL.LU.64 R24, [R1] ;  /* 0x0000000001187983 */ /* 0x004ea80000300a00 */
[----:B------:R-:W2:Y:S04]  /*2d70*/  LDL.LU.64 R26, [R1+0x8] ;  /* 0x00000800011a7983 */ /* 0x000ea80000300a00 */
        /* <DEDUP_REMOVED lines=29> */
[----:B------:R-:W2:Y:S01]  /*2f50*/  LDL.LU.64 R86, [R1+0xf8] ;  /* 0x0000f80001567983 */ /* 0x000ea20000300a00 */
[----:B------:R-:W-:Y:S01]  /*2f60*/  UIADD3 UR7, UR6, 0x24000, URZ ;  /* 0x0002400006077890 */ /* 0x000fe2000fffe03f */
[----:B------:R-:W-:Y:S01]  /*2f70*/  UMOV UR9, 0x40000040 ;  /* 0x4000004000097882 */ /* 0x000fe20000000000 */
[----:B------:R-:W-:-:S02]  /*2f80*/  UMOV UR11, 0x40000040 ;  /* 0x40000040000b7882 */ /* 0x000fc40000000000 */
[----:B------:R-:W-:Y:S02]  /*2f90*/  USHF.R.U32.HI UR8, URZ, 0x4, UR7 ;  /* 0x000000043f087899 */ /* 0x000fe40008011607 */
[----:B------:R-:W-:Y:S02]  /*2fa0*/  USHF.R.U32.HI UR7, URZ, 0x4, UR6 ;  /* 0x000000043f077899 */ /* 0x000fe40008011606 */
[----:B------:R-:W-:Y:S02]  /*2fb0*/  ULOP3.LUT UR8, UR8, 0x3fff, URZ, 0xc0, !UPT ;  /* 0x00003fff08087892 */ /* 0x000fe4000f8ec03f */
[----:B------:R-:W-:Y:S02]  /*2fc0*/  ULOP3.LUT UR7, UR7, 0x3fff, URZ, 0xc0, !UPT ;  /* 0x00003fff07077892 */ /* 0x000fe4000f8ec03f */
[----:B------:R-:W-:Y:S02]  /*2fd0*/  ULOP3.LUT UR8, UR8, 0x1000000, URZ, 0xfc, !UPT ;  /* 0x0100000008087892 */ /* 0x000fe4000f8efc3f */
[----:B------:R-:W-:-:S02]  /*2fe0*/  ULEA UR7, UR4, UR7, 0xa ;  /* 0x0000000704077291 */ /* 0x000fc4000f8e503f */
[----:B------:R-:W-:-:S05]  /*2ff0*/  ULEA UR18, UR4, UR8, 0x9 ;  /* 0x0000000804127291 */ /* 0x000fca000f8e483f */
[----:B------:R-:W-:Y:S02]  /*3000*/  UMOV UR8, UR7 ;  /* 0x0000000700087c82 */ /* 0x000fe40008000000 */
[----:B------:R-:W-:Y:S01]  /*3010*/  UMOV UR10, UR18 ;  /* 0x00000012000a7c82 */ /* 0x000fe20008000000 */
[----:B--2---:R-:W-:-:S06]  /*3020*/  WARPGROUP.ARRIVE ;  /* 0x00000000000079c5 */ /* 0x004fcc0000000000 */
[----:B------:R-:W-:Y:S01]  /*3030*/  HGMMA.64x128x16.F32 R24, gdesc[UR8].tnspA.tnspB, R24, UP0, gsb0 ;  /* 0x61e00000081879f0 */ /* 0x000fe2000b800818 */
[----:B------:R-:W-:Y:S01]  /*3040*/  UIADD3 UR8, UR7, 0x100, URZ ;  /* 0x0000010007087890 */ /* 0x000fe2000fffe03f */
[----:B------:R-:W-:Y:S01]  /*3050*/  UMOV UR9, 0x40000040 ;  /* 0x4000004000097882 */ /* 0x000fe20000000000 */
[----:B------:R-:W-:Y:S02]  /*3060*/  WARPGROUP.DEPBAR.LE gsb0, 0x0 ;  /* 0x00008000000079c5 */ /* 0x000fe40000010000 */
[----:B------:R-:W-:Y:S01]  /*3070*/  STL.64 [R1], R24 ;  /* 0x0000001801007387 */ /* 0x000fe20000100a00 */
[----:B-1----:R-:W-:Y:S02]  /*3080*/  IMAD.MOV.U32 R2, RZ, RZ, R86 ;  /* 0x000000ffff027224 */ /* 0x002fe400078e0056 */
[----:B------:R-:W-:Y:S01]  /*3090*/  IMAD.MOV.U32 R0, RZ, RZ, R87 ;  /* 0x000000ffff007224 */ /* 0x000fe200078e0057 */
[----:B------:R-:W-:Y:S01]  /*30a0*/  STL.64 [R1+0x8], R26 ;  /* 0x0000081a01007387 */ /* 0x000fe20000100a00 */
[----:B------:R-:W-:-:S02]  /*30b0*/  IMAD.MOV.U32 R10, RZ, RZ, R84 ;  /* 0x000000ffff0a7224 */ /* 0x000fc400078e0054 */
[----:B------:R-:W-:Y:S01]  /*30c0*/  IMAD.MOV.U32 R9, RZ, RZ, R85 ;  /* 0x000000ffff097224 */ /* 0x000fe200078e0055 */
[----:B------:R-:W-:Y:S01]  /*30d0*/  STL.64 [R1+0x10], R28 ;  /* 0x0000101c01007387 */ /* 0x000fe20000100a00 */
[----:B------:R-:W-:Y:S02]  /*30e0*/  IMAD.MOV.U32 R12, RZ, RZ, R82 ;  /* 0x000000ffff0c7224 */ /* 0x000fe400078e0052 */
[----:B------:R-:W-:Y:S01]  /*30f0*/  IMAD.MOV.U32 R11, RZ, RZ, R83 ;  /* 0x000000ffff0b7224 */ /* 0x000fe200078e0053 */
[----:B------:R-:W-:Y:S01]  /*3100*/  STL.64 [R1+0x18], R30 ;  /* 0x0000181e01007387 */ /* 0x000fe20000100a00 */
[----:B------:R-:W-:Y:S02]  /*3110*/  IMAD.MOV.U32 R14, RZ, RZ, R80 ;  /* 0x000000ffff0e7224 */ /* 0x000fe400078e0050 */
[----:B------:R-:W-:Y:S01]  /*3120*/  IMAD.MOV.U32 R13, RZ, RZ, R81 ;  /* 0x000000ffff0d7224 */ /* 0x000fe200078e0051 */
[----:B------:R1:W-:Y:S01]  /*3130*/  STL.64 [R1+0x20], R32 ;  /* 0x0000202001007387 */ /* 0x0003e20000100a00 */
[----:B------:R-:W-:-:S02]  /*3140*/  IMAD.MOV.U32 R16, RZ, RZ, R78 ;  /* 0x000000ffff107224 */ /* 0x000fc400078e004e */
[----:B------:R-:W-:Y:S01]  /*3150*/  IMAD.MOV.U32 R15, RZ, RZ, R79 ;  /* 0x000000ffff0f7224 */ /* 0x000fe200078e004f */
[----:B------:R-:W2:Y:S01]  /*3160*/  LDL.LU.64 R86, [R1+0x268] ;  /* 0x0002680001567983 */ /* 0x000ea20000300a00 */
[----:B------:R-:W-:Y:S02]  /*3170*/  IMAD.MOV.U32 R18, RZ, RZ, R76 ;  /* 0x000000ffff127224 */ /* 0x000fe400078e004c */
[----:B------:R-:W-:Y:S01]  /*3180*/  IMAD.MOV.U32 R17, RZ, RZ, R77 ;  /* 0x000000ffff117224 */ /* 0x000fe200078e004d */
[----:B------:R-:W2:Y:S01]  /*3190*/  LDL.LU.64 R84, [R1+0x260] ;  /* 0x0002600001547983 */ /* 0x000ea20000300a00 */
[----:B------:R-:W-:Y:S02]  /*31a0*/  IMAD.MOV.U32 R20, RZ, RZ, R74 ;  /* 0x000000ffff147224 */ /* 0x000fe400078e004a */
[----:B------:R-:W-:Y:S01]  /*31b0*/  IMAD.MOV.U32 R19, RZ, RZ, R75 ;  /* 0x000000ffff137224 */ /* 0x000fe200078e004b */
[----:B------:R-:W2:Y:S01]  /*31c0*/  LDL.LU.64 R82, [R1+0x258] ;  /* 0x0002580001527983 */ /* 0x000ea20000300a00 */
[----:B------:R-:W-:-:S02]  /*31d0*/  IMAD.MOV.U32 R22, RZ, RZ, R72 ;  /* 0x000000ffff167224 */ /* 0x000fc400078e0048 */
[----:B------:R-:W-:Y:S01]  /*31e0*/  IMAD.MOV.U32 R21, RZ, RZ, R73 ;  /* 0x000000ffff157224 */ /* 0x000fe200078e0049 */
[----:B------:R-:W2:Y:S01]  /*31f0*/  LDL.LU.64 R80, [R1+0x250] ;  /* 0x0002500001507983 */ /* 0x000ea20000300a00 */
[----:B------:R-:W-:Y:S02]  /*3200*/  IMAD.MOV.U32 R234, RZ, RZ, R70 ;  /* 0x000000ffffea7224 */ /* 0x000fe400078e0046 */
[----:B------:R-:W-:Y:S01]  /*3210*/  IMAD.MOV.U32 R23, RZ, RZ, R71 ;  /* 0x000000ffff177224 */ /* 0x000fe200078e0047 */
[----:B------:R-:W2:Y:S01]  /*3220*/  LDL.LU.64 R78, [R1+0x248] ;  /* 0x00024800014e7983 */ /* 0x000ea20000300a00 */
[----:B------:R-:W-:Y:S01]  /*3230*/  IMAD.MOV.U32 R232, RZ, RZ, R68 ;  /* 0x000000ffffe87224 */ /* 0x000fe200078e0044 */
[----:B------:R-:W-:Y:S01]  /*3240*/  WARPGROUP.ARRIVE ;  /* 0x00000000000079c5 */ /* 0x000fe20000000000 */
[----:B------:R-:W-:Y:S01]  /*3250*/  IMAD.MOV.U32 R233, RZ, RZ, R69 ;  /* 0x000000ffffe97224 */ /* 0x000fe200078e0045 */
[----:B------:R-:W2:Y:S01]  /*3260*/  LDL.LU.64 R76, [R1+0x240] ;  /* 0x00024000014c7983 */ /* 0x000ea20000300a00 */
[----:B------:R-:W-:-:S02]  /*3270*/  IMAD.MOV.U32 R230, RZ, RZ, R66 ;  /* 0x000000ffffe67224 */ /* 0x000fc400078e0042 */
[----:B------:R-:W-:Y:S01]  /*3280*/  IMAD.MOV.U32 R231, RZ, RZ, R67 ;  /* 0x000000ffffe77224 */ /* 0x000fe200078e0043 */
[----:B------:R-:W2:Y:S01]  /*3290*/  LDL.LU.64 R74, [R1+0x238] ;  /* 0x00023800014a7983 */ /* 0x000ea20000300a00 */
[----:B------:R-:W-:Y:S01]  /*32a0*/  IMAD.MOV.U32 R228, RZ, RZ, R64 ;  /* 0x000000ffffe47224 */ /* 0x000fe200078e0040 */
[----:B------:R-:W-:Y:S01]  /*32b0*/  HGMMA.64x128x16.F32 R152, gdesc[UR8].tnspA.tnspB, R152, UP0, gsb0 ;  /* 0x61e00000089879f0 */ /* 0x000fe2000b800898 */
        /* <DEDUP_REMOVED lines=46> */
[----:B------:R-:W2:Y:S04]  /*35a0*/  LDL.LU.64 R42, [R1+0x1b8] ;  /* 0x0001b800012a7983 */ /* 0x000ea80000300a00 */
[----:B------:R-:W2:Y:S04]  /*35b0*/  LDL.LU.64 R40, [R1+0x1b0] ;  /* 0x0001b00001287983 */ /* 0x000ea80000300a00 */
[----:B------:R-:W2:Y:S04]  /*35c0*/  LDL.LU.64 R38, [R1+0x1a8] ;  /* 0x0001a80001267983 */ /* 0x000ea80000300a00 */
[----:B------:R-:W2:Y:S04]  /*35d0*/  LDL.LU.64 R36, [R1+0x1a0] ;  /* 0x0001a00001247983 */ /* 0x000ea80000300a00 */
[----:B------:R-:W2:Y:S04]  /*35e0*/  LDL.LU.64 R34, [R1+0x198] ;  /* 0x0001980001227983 */ /* 0x000ea80000300a00 */
[----:B-1----:R-:W2:Y:S04]  /*35f0*/  LDL.LU.64 R32, [R1+0x190] ;  /* 0x0001900001207983 */ /* 0x002ea80000300a00 */
[----:B------:R-:W2:Y:S04]  /*3600*/  LDL.LU.64 R30, [R1+0x188] ;  /* 0x00018800011e7983 */ /* 0x000ea80000300a00 */
[----:B------:R-:W2:Y:S04]  /*3610*/  LDL.LU.64 R28, [R1+0x180] ;  /* 0x00018000011c7983 */ /* 0x000ea80000300a00 */
[----:B------:R-:W2:Y:S04]  /*3620*/  LDL.LU.64 R26, [R1+0x178] ;  /* 0x00017800011a7983 */ /* 0x000ea80000300a00 */
[----:B------:R-:W2:Y:S01]  /*3630*/  LDL.LU.64 R24, [R1+0x170] ;  /* 0x0001700001187983 */ /* 0x000ea20000300a00 */
[----:B------:R-:W-:-:S03]  /*3640*/  WARPGROUP.DEPBAR.LE gsb0, 0x0 ;  /* 0x00008000000079c5 */ /* 0x000fc60000010000 */
        /* <DEDUP_REMOVED lines=14> */
[----:B-1----:R-:W3:Y:S04]  /*3730*/  LDL.LU R188, [R1] ;  /* 0x0000000001bc7983 */ /* 0x002ee80000300800 */
[----:B------:R-:W3:Y:S04]  /*3740*/  LDL.LU R189, [R1+0x4] ;  /* 0x0000040001bd7983 */ /* 0x000ee80000300800 */
[----:B------:R-:W3:Y:S04]  /*3750*/  LDL.LU R190, [R1+0x8] ;  /* 0x0000080001be7983 */ /* 0x000ee80000300800 */
[----:B------:R-:W3:Y:S04]  /*3760*/  LDL.LU R191, [R1+0xc] ;  /* 0x00000c0001bf7983 */ /* 0x000ee80000300800 */
[----:B------:R-:W3:Y:S04]  /*3770*/  LDL.LU R192, [R1+0x10] ;  /* 0x0000100001c07983 */ /* 0x000ee80000300800 */
[----:B------:R-:W3:Y:S04]  /*3780*/  LDL.LU R193, [R1+0x14] ;  /* 0x0000140001c17983 */ /* 0x000ee80000300800 */
[----:B------:R-:W3:Y:S04]  /*3790*/  LDL.LU R194, [R1+0x18] ;  /* 0x0000180001c27983 */ /* 0x000ee80000300800 */
[----:B------:R-:W3:Y:S04]  /*37a0*/  LDL.LU R195, [R1+0x1c] ;  /* 0x00001c0001c37983 */ /* 0x000ee80000300800 */
[----:B------:R-:W3:Y:S04]  /*37b0*/  LDL.LU R196, [R1+0x20] ;  /* 0x0000200001c47983 */ /* 0x000ee80000300800 */
[----:B------:R-:W3:Y:S01]  /*37c0*/  LDL.LU R197, [R1+0x24] ;  /* 0x0000240001c57983 */ /* 0x000ee20000300800 */
[----:B------:R-:W-:Y:S01]  /*37d0*/  UIADD3 UR8, UR7, 0x200, URZ ;  /* 0x0000020007087890 */ /* 0x000fe2000fffe03f */
[----:B------:R-:W-:Y:S01]  /*37e0*/  WARPGROUP.ARRIVE ;  /* 0x00000000000079c5 */ /* 0x000fe20000000000 */
[----:B------:R-:W-:-:S07]  /*37f0*/  UMOV UR9, 0x40000040 ;  /* 0x4000004000097882 */ /* 0x000fce0000000000 */
[----:B------:R-:W-:Y:S01]  /*3800*/  HGMMA.64x128x16.F32 R88, gdesc[UR8].tnspA.tnspB, R88, UP0, gsb0 ;  /* 0x61e00000085879f0 */ /* 0x000fe2000b800858 */
[----:B------:R-:W-:Y:S01]  /*3810*/  UIADD3 UR8, UR7, 0x300, URZ ;  /* 0x0000030007087890 */ /* 0x000fe2000fffe03f */
[----:B------:R-:W-:Y:S01]  /*3820*/  UMOV UR9, 0x40000040 ;  /* 0x4000004000097882 */ /* 0x000fe20000000000 */
        /* <DEDUP_REMOVED lines=10> */
[----:B------:R-:W-:Y:S01]  /*38d0*/  IMAD.MOV.U32 R209, RZ, RZ, R241 ;  /* 0x000000ffffd17224 */ /* 0x000fe200078e00f1 */
[----:B------:R-:W-:-:S02]  /*38e0*/  WARPGROUP.DEPBAR.LE gsb0, 0x0 ;  /* 0x00008000000079c5 */ /* 0x000fc40000010000 */
[----:B--2---:R-:W-:-:S06]  /*38f0*/  WARPGROUP.ARRIVE ;  /* 0x00000000000079c5 */ /* 0x004fcc0000000000 */
[----:B------:R-:W-:Y:S01]  /*3900*/  HGMMA.64x128x16.F32 R24, gdesc[UR8].tnspA.tnspB, R24, UP0, gsb0 ;  /* 0x61e00000081879f0 */ /* 0x000fe2000b800818 */
        /* <DEDUP_REMOVED lines=24> */
[----:B------:R-:W-:-:S02]  /*3a90*/  UIADD3 UR8, UR7, 0x80, URZ ;  /* 0x0000008007087890 */ /* 0x000fc4000fffe03f */
[----:B------:R-:W-:Y:S01]  /*3aa0*/  UIADD3 UR10, UR18, 0x80, URZ ;  /* 0x00000080120a7890 */ /* 0x000fe2000fffe03f */
[----:B------:R-:W-:Y:S01]  /*3ab0*/  UMOV UR9, 0x40000040 ;  /* 0x4000004000097882 */ /* 0x000fe20000000000 */
[----:B------:R-:W-:Y:S01]  /*3ac0*/  UMOV UR11, 0x40000040 ;  /* 0x40000040000b7882 */ /* 0x000fe20000000000 */
[----:B------:R-:W-:Y:S02]  /*3ad0*/  WARPGROUP.DEPBAR.LE gsb0, 0x0 ;  /* 0x00008000000079c5 */ /* 0x000fe40000010000 */
[----:B---3--:R-:W-:-:S06]  /*3ae0*/  WARPGROUP.ARRIVE ;  /* 0x00000000000079c5 */ /* 0x008fcc0000000000 */
        /* <DEDUP_REMOVED lines=61> */
[----:B------:R-:W-:Y:S03]  /*3ec0*/  HGMMA.64x128x16.F32 R24, gdesc[UR8].tnspA.tnspB, R24, gsb0 ;  /* 0x61e00000081879f0 */ /* 0x000fe60008000818 */
[----:B------:R-:W-:Y:S02]  /*3ed0*/  WARPGROUP.DEPBAR.LE gsb0, 0x0 ;  /* 0x00008000000079c5 */ /* 0x000fe40000010000 */
[----:B--2---:R-:W-:Y:S05]  /*3ee0*/  @!P2 BRA `(.L_x_21) ;  /* 0x000000000004a947 */ /* 0x004fea0003800000 */
[----:B------:R-:W-:Y:S01]  /*3ef0*/  BPT.TRAP 0x1 ;  /* 0x000000040000795c */ /* 0x000fe20000300000 */
.L_x_21:
[----:B------:R-:W-:Y:S01]  /*3f00*/  ISETP.NE.AND P1, PT, R5, RZ, PT ;  /* 0x000000ff0500720c */ /* 0x000fe20003f25270 */
[----:B------:R-:W-:Y:S01]  /*3f10*/  IMAD.U32 R0, RZ, RZ, UR5 ;  /* 0x00000005ff007e24 */ /* 0x000fe2000f8e00ff */
[----:B------:R-:W-:-:S11]  /*3f20*/  UISETP.GT.U32.AND UP0, UPT, UR14, 0x1, UPT ;  /* 0x000000010e00788c */ /* 0x000fd6000bf04070 */
[----:B------:R-:W-:-:S05]  /*3f30*/  @P1 LEA R0, R0, UR6, 0x3 ;  /* 0x0000000600001c11 */ /* 0x000fca000f8e18ff */
[----:B------:R-:W-:-:S05]  /*3f40*/  @P1 VIADD R0, R0, 0x36048 ;  /* 0x0003604800001836 */ /* 0x000fca0000000000 */
[----:B------:R-:W-:-:S04]  /*3f50*/  @P1 PRMT R0, R6, 0x654, R0 ;  /* 0x0000065406001816 */ /* 0x000fc80000000000 */
[----:B------:R1:W-:Y:S01]  /*3f60*/  @P1 SYNCS.ARRIVE.TRANS64.RED.A1T0 RZ, [R0+URZ], RZ ;  /* 0x000000ff00ff19a7 */ /* 0x0003e2000810043f */
[----:B------:R-:W-:-:S13]  /*3f70*/  PLOP3.LUT P1, PT, PT, PT, UP0, 0x80, 0x0 ;  /* 0x000000000000781c */ /* 0x000fda0003f2f008 */
[----:B-1----:R-:W-:Y:S05]  /*3f80*/  @P1 BRA `(.L_x_22) ;  /* 0x0000000000041947 */ /* 0x002fea0003800000 */
[----:B------:R-:W-:Y:S01]  /*3f90*/  BPT.TRAP 0x1 ;  /* 0x000000040000795c */ /* 0x000fe20000300000 */
.L_x_22:
[----:B------:R-:W-:Y:S01]  /*3fa0*/  UIADD3 UR4, UR4, 0x1, URZ ;  /* 0x0000000104047890 */ /* 0x000fe2000fffe03f */
[C---:B------:R-:W-:Y:S01]  /*3fb0*/  ISETP.GT.AND P1, PT, R3.reuse, 0x1, PT ;  /* 0x000000010300780c */ /* 0x040fe20003f24270 */
[----:B------:R-:W-:Y:S01]  /*3fc0*/  UIADD3 UR5, UR5, 0x1, URZ ;  /* 0x0000000105057890 */ /* 0x000fe2000fffe03f */
[----:B------:R-:W-:Y:S01]  /*3fd0*/  VIADD R3, R3, 0xffffffff ;  /* 0xffffffff03037836 */ /* 0x000fe20000000000 */
[----:B------:R-:W-:Y:S02]  /*3fe0*/  UISETP.NE.AND UP0, UPT, UR4, 0x9, UPT ;  /* 0x000000090400788c */ /* 0x000fe4000bf05270 */
[----:B------:R-:W-:Y:S02]  /*3ff0*/  UISETP.NE.AND UP1, UPT, UR5, 0x9, UPT ;  /* 0x000000090500788c */ /* 0x000fe4000bf25270 */
[----:B------:R-:W-:Y:S02]  /*4000*/  USEL UR6, URZ, 0x1, UP0 ;  /* 0x000000013f067887 */ /* 0x000fe40008000000 */
[----:B------:R-:W-:-:S02]  /*4010*/  USEL UR4, UR4, URZ, UP0 ;  /* 0x0000003f04047287 */ /* 0x000fc40008000000 */
[----:B------:R-:W-:Y:S02]  /*4020*/  USEL UR5, UR5, URZ, UP1 ;  /* 0x0000003f05057287 */ /* 0x000fe40008800000 */
[----:B------:R-:W-:Y:S01]  /*4030*/  UPLOP3.LUT UP0, UPT, UPT, UPT, UPT, 0x80, 0x0 ;  /* 0x000000000000789c */ /* 0x000fe20003f0f070 */
[----:B------:R-:W-:Y:S01]  /*4040*/  LOP3.LUT R4, R4, UR6, RZ, 0x3c, !PT ;  /* 0x0000000604047c12 */ /* 0x000fe2000f8e3cff */
[----:B------:R-:W-:Y:S09]  /*4050*/  @P1 BRA `(.L_x_23) ;  /* 0xffffffe800881947 */ /* 0x000ff2000383ffff */
.L_x_18:
[----:B------:R-:W-:Y:S05]  /*4060*/  @!P0 BRA `(.L_x_24) ;  /* 0x0000000000608947 */ /* 0x000fea0003800000 */
[----:B------:R-:W-:-:S04]  /*4070*/  ULOP3.LUT UR4, UR14, 0x1, URZ, 0xfc, !UPT ;  /* 0x000000010e047892 */ /* 0x000fc8000f8efc3f */
[----:B------:R-:W-:-:S06]  /*4080*/  UISETP.NE.AND UP0, UPT, UR4, 0x3, UPT ;  /* 0x000000030400788c */ /* 0x000fcc000bf05270 */
[----:B------:R-:W-:-:S13]  /*4090*/  PLOP3.LUT P0, PT, PT, PT, UP0, 0x80, 0x0 ;  /* 0x000000000000781c */ /* 0x000fda0003f0f008 */
[----:B------:R-:W-:Y:S05]  /*40a0*/  @!P0 BRA `(.L_x_25) ;  /* 0x0000000000048947 */ /* 0x000fea0003800000 */
[----:B------:R-:W-:Y:S01]  /*40b0*/  BPT.TRAP 0x1 ;  /* 0x000000040000795c */ /* 0x000fe20000300000 */
.L_x_25:
[----:B------:R-:W-:Y:S01]  /*40c0*/  ISETP.NE.AND P0, PT, R5, RZ, PT ;  /* 0x000000ff0500720c */ /* 0x000fe20003f05270 */
[----:B------:R-:W-:-:S12]  /*40d0*/  BSSY B0, `(.L_x_26) ;  /* 0x000000d000007945 */ /* 0x000fd80003800000 */
[----:B------:R-:W-:Y:S05]  /*40e0*/  @!P0 BRA `(.L_x_27) ;  /* 0x00000000002c8947 */ /* 0x000fea0003800000 */
[----:B------:R-:W1:Y:S01]  /*40f0*/  S2UR UR6, SR_CgaCtaId ;  /* 0x00000000000679c3 */ /* 0x000e620000008800 */
[----:B------:R-:W-:-:S04]  /*4100*/  UIMAD.WIDE.U32 UR4, UR44, 0x38e38e39, URZ ;  /* 0x38e38e392c0478a5 */ /* 0x000fc8000f8e003f */
[----:B------:R-:W-:-:S03]  /*4110*/  USHF.R.U32.HI UR4, URZ, 0x1, UR5 ;  /* 0x000000013f047899 */ /* 0x000fc60008011605 */
[----:B------:R-:W-:Y:S01]  /*4120*/  UMOV UR5, 0x400 ;  /* 0x0000040000057882 */ /* 0x000fe20000000000 */
[----:B------:R-:W-:Y:S02]  /*4130*/  UIMAD UR4, UR4, -0x9, UR44 ;  /* 0xfffffff7040478a4 */ /* 0x000fe4000f8e022c */
[----:B-1----:R-:W-:-:S04]  /*4140*/  ULEA UR5, UR6, UR5, 0x18 ;  /* 0x0000000506057291 */ /* 0x002fc8000f8ec03f */
[----:B------:R-:W-:-:S04]  /*4150*/  ULEA UR4, UR4, UR5, 0x3 ;  /* 0x0000000504047291 */ /* 0x000fc8000f8e183f */
[----:B------:R-:W-:-:S06]  /*4160*/  UIADD3 UR4, UR4, 0x36048, URZ ;  /* 0x0003604804047890 */ /* 0x000fcc000fffe03f */
[----:B------:R-:W-:-:S05]  /*4170*/  IMAD.U32 R0, RZ, RZ, UR4 ;  /* 0x00000004ff007e24 */ /* 0x000fca000f8e00ff */
[----:B------:R-:W-:-:S04]  /*4180*/  PRMT R6, R6, 0x654, R0 ;  /* 0x0000065406067816 */ /* 0x000fc80000000000 */
[----:B------:R1:W-:Y:S03]  /*4190*/  SYNCS.ARRIVE.TRANS64.RED.A1T0 RZ, [R6+URZ], RZ ;  /* 0x000000ff06ff79a7 */ /* 0x0003e6000810043f */
.L_x_27:
[----:B------:R-:W-:Y:S05]  /*41a0*/  BSYNC B0 ;  /* 0x0000000000007941 */ /* 0x000fea0003800000 */
.L_x_26:
[----:B------:R-:W-:-:S06]  /*41b0*/  UISETP.GT.U32.AND UP0, UPT, UR14, 0x1, UPT ;  /* 0x000000010e00788c */ /* 0x000fcc000bf04070 */
[----:B------:R-:W-:-:S13]  /*41c0*/  PLOP3.LUT P0, PT, PT, PT, UP0, 0x80, 0x0 ;  /* 0x000000000000781c */ /* 0x000fda0003f0f008 */
[----:B------:R-:W-:Y:S05]  /*41d0*/  @P0 BRA `(.L_x_24) ;  /* 0x0000000000040947 */ /* 0x000fea0003800000 */
[----:B------:R-:W-:Y:S01]  /*41e0*/  BPT.TRAP 0x1 ;  /* 0x000000040000795c */ /* 0x000fe20000300000 */
.L_x_24:
[----:B------:R-:W2:Y:S01]  /*41f0*/  S2R R9, SR_CTAID.X ;  /* 0x0000000000097919 */ /* 0x000ea20000002500 */
[CC--:B------:R-:W-:Y:S01]  /*4200*/  LEA.HI R0, R8.reuse, R7.reuse, RZ, 0x2 ;  /* 0x0000000708007211 */ /* 0x0c0fe200078f10ff */
[----:B------:R-:W3:Y:S01]  /*4210*/  LDC.64 R4, c[0x0][0x280] ;  /* 0x0000a000ff047b82 */ /* 0x000ee20000000a00 */
[----:B-1----:R-:W-:Y:S01]  /*4220*/  LEA.HI R6, R8, R7, RZ, 0x5 ;  /* 0x0000000708067211 */ /* 0x002fe200078f28ff */
[----:B------:R-:W-:Y:S01]  /*4230*/  USHF.L.U32 UR11, UR22, 0x7, URZ ;  /* 0x00000007160b7899 */ /* 0x000fe2000800063f */
[--C-:B------:R-:W-:Y:S01]  /*4240*/  SHF.R.S32.HI R2, RZ, 0x2, R0.reuse ;  /* 0x00000002ff027819 */ /* 0x100fe20000011400 */
[----:B------:R-:W-:Y:S01]  /*4250*/  ULDC.64 UR18, c[0x0][0x5d0] ;  /* 0x0001740000127ab9 */ /* 0x000fe20000000a00 */
[----:B------:R-:W-:Y:S01]  /*4260*/  SHF.R.S32.HI R3, RZ, 0x1f, R0 ;  /* 0x0000001fff037819 */ /* 0x000fe20000011400 */
[----:B------:R-:W-:Y:S01]  /*4270*/  USHF.R.S32.HI UR20, URZ, 0x1f, UR11 ;  /* 0x0000001f3f147899 */ /* 0x000fe2000801140b */
[----:B------:R-:W-:Y:S01]  /*4280*/  LOP3.LUT R0, R0, 0xfffffffc, RZ, 0xc0, !PT ;  /* 0xfffffffc00007812 */ /* 0x000fe200078ec0ff */
[----:B------:R-:W-:Y:S01]  /*4290*/  USHF.R.S32.HI UR10, URZ, 0x1f, UR15 ;  /* 0x0000001f3f0a7899 */ /* 0x000fe2000801140f */
[----:B------:R-:W-:Y:S01]  /*42a0*/  LEA.HI R3, R3, R2, RZ, 0x3 ;  /* 0x0000000203037211 */ /* 0x000fe200078f18ff */
[----:B------:R-:W-:Y:S01]  /*42b0*/  ULDC.64 UR4, c[0x0][0x5e0] ;  /* 0x0001780000047ab9 */ /* 0x000fe20000000a00 */
[----:B------:R-:W-:Y:S01]  /*42c0*/  USHF.R.S32.HI UR8, URZ, 0x1f, UR23 ;  /* 0x0000001f3f087899 */ /* 0x000fe20008011417 */
[----:B------:R-:W-:Y:S01]  /*42d0*/  IMAD.IADD R7, R7, 0x1, -R0 ;  /* 0x0000000107077824 */ /* 0x000fe200078e0a00 */
[----:B------:R-:W-:-:S02]  /*42e0*/  LOP3.LUT R3, R3, 0xfffffff8, RZ, 0xc0, !PT ;  /* 0xfffffff803037812 */ /* 0x000fc400078ec0ff */
[----:B------:R-:W-:Y:S01]  /*42f0*/  SHF.R.S32.HI R0, RZ, 0x5, R6 ;  /* 0x00000005ff007819 */ /* 0x000fe20000011406 */
[----:B------:R-:W-:Y:S02]  /*4300*/  IMAD.SHL.U32 R12, R7, 0x2, RZ ;  /* 0x00000002070c7824 */ /* 0x000fe400078e00ff */
[----:B------:R-:W-:-:S03]  /*4310*/  IMAD.IADD R2, R2, 0x1, -R3 ;  /* 0x0000000102027824 */ /* 0x000fc600078e0a03 */
[----:B------:R-:W-:Y:S02]  /*4320*/  SHF.R.S32.HI R13, RZ, 0x1f, R12 ;  /* 0x0000001fff0d7819 */ /* 0x000fe4000001140c */
[--C-:B------:R-:W-:Y:S02]  /*4330*/  SHF.R.S32.HI R3, RZ, 0x1f, R2.reuse ;  /* 0x0000001fff037819 */ /* 0x100fe40000011402 */
[----:B---3--:R-:W-:Y:S01]  /*4340*/  ISETP.LE.AND P0, PT, R5, UR11, PT ;  /* 0x0000000b05007c0c */ /* 0x008fe2000bf03270 */
[----:B------:R-:W-:Y:S02]  /*4350*/  IMAD R5, R7, -0x2, R5 ;  /* 0xfffffffe07057824 */ /* 0x000fe400078e0205 */
[----:B------:R-:W-:-:S04]  /*4360*/  IMAD.WIDE R14, R0, 0x10, R2 ;  /* 0x00000010000e7825 */ /* 0x000fc800078e0202 */
[C---:B--2---:R-:W-:Y:S02]  /*4370*/  IMAD.SHL.U32 R3, R9.reuse, 0x100, RZ ;  /* 0x0000010009037824 */ /* 0x044fe400078e00ff */
[----:B------:R-:W-:-:S03]  /*4380*/  IMAD.WIDE R14, R9, 0x100, R14 ;  /* 0x00000100090e7825 */ /* 0x000fc600078e020e */
[----:B------:R-:W-:Y:S01]  /*4390*/  ISETP.GE.OR P0, PT, R3, R4, P0 ;  /* 0x000000040300720c */ /* 0x000fe20000706670 */
[----:B------:R-:W-:-:S05]  /*43a0*/  IMAD R0, R0, -0x10, -R3 ;  /* 0xfffffff000007824 */ /* 0x000fca00078e0a03 */
[----:B------:R-:W-:Y:S01]  /*43b0*/  IADD3 R0, R0, R4, -R2 ;  /* 0x0000000400007210 */ /* 0x000fe20007ffe802 */
[----:B------:R-:W-:-:S04]  /*43c0*/  IMAD.WIDE.U32 R2, R14, UR18, R12 ;  /* 0x000000120e027c25 */ /* 0x000fc8000f8e000c */
[----:B------:R-:W-:Y:S01]  /*43d0*/  IMAD R4, R15, UR18, RZ ;  /* 0x000000120f047c24 */ /* 0x000fe2000f8e02ff */
[----:B------:R-:W-:-:S03]  /*43e0*/  IADD3 R2, P1, R2, UR11, RZ ;  /* 0x0000000b02027c10 */ /* 0x000fc6000ff3e0ff */
[----:B------:R-:W-:-:S05]  /*43f0*/  IMAD R4, R14, UR19, R4 ;  /* 0x000000130e047c24 */ /* 0x000fca000f8e0204 */
[----:B------:R-:W-:Y:S01]  /*4400*/  IADD3.X R3, R3, UR20, R4, P1, !PT ;  /* 0x0000001403037c10 */ /* 0x000fe20008ffe404 */
[----:B------:R-:W-:Y:S01]  /*4410*/  IMAD.U32 R4, RZ, RZ, UR4 ;  /* 0x00000004ff047e24 */ /* 0x000fe2000f8e00ff */
[----:B------:R-:W-:-:S03]  /*4420*/  UIMAD UR4, UR10, UR4, URZ ;  /* 0x000000040a0472a4 */ /* 0x000fc6000f8e023f */
[----:B------:R-:W-:Y:S01]  /*4430*/  IMAD.WIDE.U32 R2, R4, UR15, R2 ;  /* 0x0000000f04027c25 */ /* 0x000fe2000f8e0002 */
[----:B------:R-:W-:-:S03]  /*4440*/  UIMAD UR4, UR15, UR5, UR4 ;  /* 0x000000050f0472a4 */ /* 0x000fc6000f8e0204 */
[----:B------:R-:W-:-:S03]  /*4450*/  IMAD.MOV.U32 R6, RZ, RZ, R2 ;  /* 0x000000ffff067224 */ /* 0x000fc600078e0002 */
[----:B------:R-:W-:Y:S01]  /*4460*/  VIADD R7, R3, UR4 ;  /* 0x0000000403077c36 */ /* 0x000fe20008000000 */
[----:B------:R-:W-:Y:S02]  /*4470*/  ULDC.64 UR4, c[0x0][0x5d8] ;  /* 0x0001760000047ab9 */ /* 0x000fe40000000a00 */
[----:B------:R-:W-:-:S04]  /*4480*/  IMAD.U32 R2, RZ, RZ, UR4 ;  /* 0x00000004ff027e24 */ /* 0x000fc8000f8e00ff */
[----:B------:R-:W-:Y:S01]  /*4490*/  IMAD.WIDE.U32 R6, R2, UR23, R6 ;  /* 0x0000001702067c25 */ /* 0x000fe2000f8e0006 */
[----:B------:R-:W-:Y:S06]  /*44a0*/  @P0 EXIT ;  /* 0x000000000000094d */ /* 0x000fec0003800000 */
[----:B------:R-:W-:Y:S01]  /*44b0*/  ULDC.64 UR6, c[0x0][0x288] ;  /* 0x0000a20000067ab9 */ /* 0x000fe20000000a00 */
[----:B------:R-:W-:Y:S02]  /*44c0*/  UIMAD UR4, UR8, UR4, URZ ;  /* 0x00000004080472a4 */ /* 0x000fe4000f8e023f */
[----:B------:R-:W-:Y:S02]  /*44d0*/  UISETP.GE.AND UP0, UPT, UR23, UR6, UPT ;  /* 0x000000061700728c */ /* 0x000fe4000bf06270 */
[----:B------:R-:W-:Y:S02]  /*44e0*/  UIMAD UR5, UR23, UR5, UR4 ;  /* 0x00000005170572a4 */ /* 0x000fe4000f8e0204 */
[----:B------:R-:W-:-:S03]  /*44f0*/  UISETP.GE.OR UP0, UPT, UR15, UR7, UP0 ;  /* 0x000000070f00728c */ /* 0x000fc60008706670 */
[----:B------:R-:W-:Y:S02]  /*4500*/  ULDC.64 UR6, c[0x0][0x5b8] ;  /* 0x00016e0000067ab9 */ /* 0x000fe40000000a00 */
[----:B------:R-:W-:Y:S01]  /*4510*/  UIMAD UR4, UR8, UR6, URZ ;  /* 0x00000006080472a4 */ /* 0x000fe2000f8e023f */
[----:B------:R-:W-:-:S13]  /*4520*/  PLOP3.LUT P0, PT, PT, PT, UP0, 0x80, 0x0 ;  /* 0x000000000000781c */ /* 0x000fda0003f0f008 */
[----:B------:R-:W-:Y:S05]  /*4530*/  @P0 EXIT ;  /* 0x000000000000094d */ /* 0x000fea0003800000 */
[----:B------:R-:W-:Y:S01]  /*4540*/  FSETP.NEU.AND P1, PT, RZ, UR17, PT ;  /* 0x00000011ff007c0b */ /* 0x000fe2000bf2d000 */
[----:B------:R-:W-:Y:S01]  /*4550*/  VIADD R3, R5, -UR11 ;  /* 0x8000000b05037c36 */ /* 0x000fe20008000000 */
[----:B------:R-:W-:Y:S01]  /*4560*/  UIMAD UR4, UR23, UR7, UR4 ;  /* 0x00000007170472a4 */ /* 0x000fe2000f8e0204 */
[----:B------:R-:W-:Y:S01]  /*4570*/  VIADD R2, R7, UR5 ;  /* 0x0000000507027c36 */ /* 0x000fe20008000000 */
[----:B------:R-:W-:Y:S02]  /*4580*/  USHF.L.U64.HI UR21, UR18, 0x6, UR19 ;  /* 0x0000000612157899 */ /* 0x000fe40008010213 */
[----:B------:R-:W-:Y:S01]  /*4590*/  ISETP.GT.AND P5, PT, R3, RZ, PT ;  /* 0x000000ff0300720c */ /* 0x000fe20003fa4270 */
[----:B------:R-:W-:Y:S02]  /*45a0*/  USHF.L.U32 UR14, UR18, 0x6, URZ ;  /* 0x00000006120e7899 */ /* 0x000fe4000800063f */
[----:B------:R-:W-:Y:S01]  /*45b0*/  USHF.L.U64.HI UR9, UR18, 0x3, UR19 ;  /* 0x0000000312097899 */ /* 0x000fe20008010213 */
[----:B------:R-:W-:Y:S01]  /*45c0*/  ISETP.GT.AND P0, PT, R0, RZ, P5 ;  /* 0x000000ff0000720c */ /* 0x000fe20002f04270 */
[----:B------:R-:W-:-:S02]  /*45d0*/  USHF.L.U32 UR8, UR18, 0x3, URZ ;  /* 0x0000000312087899 */ /* 0x000fc4000800063f */
[----:B------:R-:W-:Y:S10]  /*45e0*/  @!P1 BRA `(.L_x_28) ;  /* 0x000000cc00b49947 */ /* 0x000ff40003800000 */
[----:B------:R-:W-:Y:S01]  /*45f0*/  ULDC.64 UR24, c[0x0][0x5c8] ;  /* 0x0001720000187ab9 */ /* 0x000fe20000000a00 */
[----:B------:R-:W-:Y:S01]  /*4600*/  ULDC.64 UR28, c[0x0][0x5b0] ;  /* 0x00016c00001c7ab9 */ /* 0x000fe20000000a00 */
[C---:B------:R-:W-:Y:S01]  /*4610*/  LEA R4, P1, R6.reuse, UR24, 0x1 ;  /* 0x0000001806047c11 */ /* 0x040fe2000f8208ff */
[----:B------:R-:W-:Y:S01]  /*4620*/  ULDC.64 UR30, c[0x0][0x5a8] ;  /* 0x00016a00001e7ab9 */ /* 0x000fe20000000a00 */
[----:B------:R-:W2:Y:S01]  /*4630*/  LDL.LU R10, [R1] ;  /* 0x00000000010a7983 */ /* 0x000ea20000300800 */
[----:B------:R-:W-:Y:S01]  /*4640*/  IMAD R22, R15, UR28, RZ ;  /* 0x0000001c0f167c24 */ /* 0x000fe2000f8e02ff */
[----:B------:R-:W-:Y:S01]  /*4650*/  LEA.HI.X R5, R6, UR25, R2, 0x1, P1 ;  /* 0x0000001906057c11 */ /* 0x000fe200088f0c02 */
[----:B------:R-:W-:Y:S01]  /*4660*/  ULDC.64 UR24, c[0x0][0x5c0] ;  /* 0x0001700000187ab9 */ /* 0x000fe20000000a00 */
[----:B------:R-:W-:Y:S01]  /*4670*/  IADD3 R6, P1, R12, UR11, RZ ;  /* 0x0000000b0c067c10 */ /* 0x000fe2000ff3e0ff */
[----:B------:R-:W-:Y:S02]  /*4680*/  UIMAD UR5, UR10, UR24, URZ ;  /* 0x000000180a0572a4 */ /* 0x000fe4000f8e023f */
[----:B------:R-:W-:Y:S01]  /*4690*/  IMAD.U32 R20, RZ, RZ, UR24 ;  /* 0x00000018ff147e24 */ /* 0x000fe2000f8e00ff */
[----:B------:R-:W-:Y:S01]  /*46a0*/  IADD3.X R7, R13, UR20, RZ, P1, !PT ;  /* 0x000000140d077c10 */ /* 0x000fe20008ffe4ff */
[----:B------:R-:W-:Y:S01]  /*46b0*/  UIMAD UR10, UR15, UR25, UR5 ;  /* 0x000000190f0a72a4 */ /* 0x000fe2000f8e0205 */
[----:B------:R-:W-:-:S02]  /*46c0*/  IMAD R22, R14, UR29, R22 ;  /* 0x0000001d0e167c24 */ /* 0x000fc4000f8e0216 */
[----:B------:R-:W-:-:S04]  /*46d0*/  IMAD.WIDE.U32 R6, R20, UR15, R6 ;  /* 0x0000000f14067c25 */ /* 0x000fc8000f8e0006 */
[----:B------:R-:W-:Y:S02]  /*46e0*/  VIADD R19, R7, UR10 ;  /* 0x0000000a07137c36 */ /* 0x000fe40008000000 */
[----:B------:R-:W-:Y:S02]  /*46f0*/  IMAD.U32 R7, RZ, RZ, UR6 ;  /* 0x00000006ff077e24 */ /* 0x000fe4000f8e00ff */
[----:B------:R-:W-:-:S04]  /*4700*/  IMAD.MOV.U32 R18, RZ, RZ, R6 ;  /* 0x000000ffff127224 */ /* 0x000fc800078e0006 */
[----:B------:R-:W-:-:S04]  /*4710*/  IMAD.WIDE.U32 R18, R7, UR23, R18 ;  /* 0x0000001707127c25 */ /* 0x000fc8000f8e0012 */
[----:B------:R-:W-:Y:S02]  /*4720*/  VIADD R17, R19, UR4 ;  /* 0x0000000413117c36 */ /* 0x000fe40008000000 */
[----:B------:R-:W-:-:S04]  /*4730*/  IMAD.MOV.U32 R16, RZ, RZ, R18 ;  /* 0x000000ffff107224 */ /* 0x000fc800078e0012 */
[----:B------:R-:W-:-:S04]  /*4740*/  IMAD.WIDE.U32 R6, R14, UR28, R16 ;  /* 0x0000001c0e067c25 */ /* 0x000fc8000f8e0010 */
[----:B------:R-:W-:Y:S01]  /*4750*/  IMAD.IADD R7, R7, 0x1, R22 ;  /* 0x0000000107077824 */ /* 0x000fe200078e0216 */
[----:B------:R-:W-:-:S04]  /*4760*/  LEA R8, P1, R6, UR30, 0x1 ;  /* 0x0000001e06087c11 */ /* 0x000fc8000f8208ff */
[----:B------:R-:W-:-:S05]  /*4770*/  LEA.HI.X R9, R6, UR31, R7, 0x1, P1 ;  /* 0x0000001f06097c11 */ /* 0x000fca00088f0c07 */
[----:B------:R-:W3:Y:S01]  /*4780*/  @P0 LDG.E.LTC128B.U16 R21, desc[UR12][R8.64] ;  /* 0x0000000c08150981 */ /* 0x000ee2000c1e1520 */
[----:B------:R-:W-:Y:S01]  /*4790*/  UIMAD.WIDE.U32 UR6, UR23, UR6, URZ ;  /* 0x00000006170672a5 */ /* 0x000fe2000f8e003f */
[----:B------:R-:W-:Y:S01]  /*47a0*/  IMAD.U32 R216, RZ, RZ, UR28 ;  /* 0x0000001cffd87e24 */ /* 0x000fe2000f8e00ff */
[----:B------:R-:W-:Y:S01]  /*47b0*/  ISETP.GT.AND P3, PT, R3, 0x1, PT ;  /* 0x000000010300780c */ /* 0x000fe20003f64270 */
[----:B------:R-:W-:Y:S01]  /*47c0*/  BSSY B0, `(.L_x_29) ;  /* 0x0000015000007945 */ /* 0x000fe20003800000 */
[----:B------:R-:W-:Y:S01]  /*47d0*/  UIADD3 UR5, UR7, UR4, URZ ;  /* 0x0000000407057290 */ /* 0x000fe2000fffe03f */
[----:B------:R-:W-:Y:S02]  /*47e0*/  LOP3.LUT R2, R2, 0xfffffffd, RZ, 0xc0, !PT ;  /* 0xfffffffd02027812 */ /* 0x000fe400078ec0ff */
[----:B------:R-:W-:-:S08]  /*47f0*/  UMOV UR4, UR6 ;  /* 0x0000000600047c82 */ /* 0x000fd00008000000 */
[----:B------:R-:W-:Y:S01]  /*4800*/  @P3 LOP3.LUT R2, R2, 0x2, RZ, 0xfc, !PT ;  /* 0x0000000202023812 */ /* 0x000fe200078efcff */
[----:B---3--:R-:W-:-:S05]  /*4810*/  HADD2.F32 R6, -RZ, R21.H0_H0 ;  /* 0x20000015ff067230 */ /* 0x008fca0000004100 */
[----:B------:R-:W-:-:S04]  /*4820*/  FMUL R6, R6, UR17 ;  /* 0x0000001106067c20 */ /* 0x000fc80008400000 */
[----:B--2---:R-:W-:-:S05]  /*4830*/  FFMA R6, R10, UR16, R6 ;  /* 0x000000100a067c23 */ /* 0x004fca0008000006 */
[----:B------:R-:W-:-:S05]  /*4840*/  F2FP.F16.F32.PACK_AB R6, RZ, R6 ;  /* 0x00000006ff06723e */ /* 0x000fca00000000ff */
[----:B------:R1:W-:Y:S02]  /*4850*/  @P0 STG.E.U16 desc[UR12][R4.64], R6 ;  /* 0x0000000604000986 */ /* 0x0003e4000c10150c */
[----:B-1----:R-:W-:-:S04]  /*4860*/  IMAD.WIDE.U32 R6, R14, R216, UR4 ;  /* 0x000000040e067e25 */ /* 0x002fc8000f8e00d8 */
[----:B------:R-:W-:Y:S02]  /*4870*/  IMAD.IADD R7, R22, 0x1, R7 ;  /* 0x0000000116077824 */ /* 0x000fe400078e0207 */
[----:B------:R-:W-:-:S04]  /*4880*/  IMAD.WIDE.U32 R6, R20, UR15, R6 ;  /* 0x0000000f14067c25 */ /* 0x000fc8000f8e0006 */
[----:B------:R-:W-:Y:S01]  /*4890*/  VIADD R7, R7, UR10 ;  /* 0x0000000a07077c36 */ /* 0x000fe20008000000 */
[----:B------:R-:W-:-:S04]  /*48a0*/  IADD3 R6, P0, P1, R6, UR11, R12 ;  /* 0x0000000b06067c10 */ /* 0x000fc8000f91e00c */
[----:B------:R-:W-:Y:S02]  /*48b0*/  IADD3.X R7, R7, UR20, R13, P0, P1 ;  /* 0x0000001407077c10 */ /* 0x000fe400087e240d */
[----:B------:R-:W-:Y:S02]  /*48c0*/  ISETP.GT.AND P1, PT, R0, RZ, P3 ;  /* 0x000000ff0000720c */ /* 0x000fe40001f24270 */
[----:B------:R-:W-:-:S04]  /*48d0*/  LEA R10, P0, R6, UR30, 0x1 ;  /* 0x0000001e060a7c11 */ /* 0x000fc8000f8008ff */
[----:B------:R-:W-:-:S07]  /*48e0*/  LEA.HI.X R11, R6, UR31, R7, 0x1, P0 ;  /* 0x0000001f060b7c11 */ /* 0x000fce00080f0c07 */
[----:B------:R-:W-:Y:S05]  /*48f0*/  @!P1 BRA `(.L_x_30) ;  /* 0x0000000000049947 */ /* 0x000fea0003800000 */
[----:B------:R1:W5:Y:S02]  /*4900*/  LDG.E.LTC128B.U16 R21, desc[UR12][R10.64+0x2] ;  /* 0x0000020c0a157981 */ /* 0x000364000c1e1520 */
.L_x_30:
[----:B------:R-:W-:Y:S05]  /*4910*/  BSYNC B0 ;  /* 0x0000000000007941 */ /* 0x000fea0003800000 */
.L_x_29:
[----:B------:R-:W2:Y:S01]  /*4920*/  LDL.LU R7, [R1+0x4] ;  /* 0x0000040001077983 */ /* 0x000ea20000300800 */
[----:B-----5:R-:W-:Y:S01]  /*4930*/  HADD2.F32 R6, -RZ, R21.H0_H0 ;  /* 0x20000015ff067230 */ /* 0x020fe20000004100 */
[----:B------:R-:W-:Y:S02]  /*4940*/  USHF.L.U64.HI UR27, UR28, 0x3, UR29 ;  /* 0x000000031c1b7899 */ /* 0x000fe4000801021d */
[----:B------:R-:W-:Y:S01]  /*4950*/  USHF.L.U32 UR26, UR28, 0x3, URZ ;  /* 0x000000031c1a7899 */ /* 0x000fe2000800063f */
[----:B------:R-:W-:Y:S01]  /*4960*/  ISETP.GT.AND P2, PT, R0, 0x8, P5 ;  /* 0x000000080000780c */ /* 0x000fe20002f44270 */
[----:B------:R-:W-:Y:S01]  /*4970*/  FMUL R6, R6, UR17 ;  /* 0x0000001106067c20 */ /* 0x000fe20008400000 */
[----:B------:R-:W3:Y:S03]  /*4980*/  LDL.LU R23, [R1+0x8] ;  /* 0x0000080001177983 */ /* 0x000ee60000300800 */
[----:B--2---:R-:W-:-:S05]  /*4990*/  FFMA R6, R7, UR16, R6 ;  /* 0x0000001007067c23 */ /* 0x004fca0008000006 */
[----:B------:R-:W-:-:S05]  /*49a0*/  F2FP.F16.F32.PACK_AB R6, RZ, R6 ;  /* 0x00000006ff06723e */ /* 0x000fca00000000ff */
[----:B------:R2:W-:Y:S02]  /*49b0*/  @P1 STG.E.U16 desc[UR12][R4.64+0x2], R6 ;  /* 0x0000020604001986 */ /* 0x0005e4000c10150c */
[----:B--2---:R-:W-:-:S04]  /*49c0*/  IMAD.WIDE.U32 R6, R14, R216, UR26 ;  /* 0x0000001a0e067e25 */ /* 0x004fc8000f8e00d8 */
[----:B------:R-:W-:Y:S01]  /*49d0*/  IMAD.IADD R22, R22, 0x1, R7 ;  /* 0x0000000116167824 */ /* 0x000fe200078e0207 */
[----:B------:R-:W-:Y:S02]  /*49e0*/  IADD3 R7, P0, R18, R6, RZ ;  /* 0x0000000612077210 */ /* 0x000fe40007f1e0ff */
[----:B------:R-:W-:-:S03]  /*49f0*/  IADD3 R8, P1, R6, UR6, RZ ;  /* 0x0000000606087c10 */ /* 0x000fc6000ff3e0ff */
[----:B------:R-:W-:Y:S01]  /*4a00*/  IMAD.X R9, R22, 0x1, R17, P0 ;  /* 0x0000000116097824 */ /* 0x000fe200000e0611 */
[----:B------:R-:W-:-:S04]  /*4a10*/  LEA R6, P0, R7, UR30, 0x1 ;  /* 0x0000001e07067c11 */ /* 0x000fc8000f8008ff */
[----:B------:R-:W-:-:S05]  /*4a20*/  LEA.HI.X R7, R7, UR31, R9, 0x1, P0 ;  /* 0x0000001f07077c11 */ /* 0x000fca00080f0c09 */
[----:B------:R2:W4:Y:S01]  /*4a30*/  @P2 LDG.E.LTC128B.U16 R21, desc[UR12][R6.64] ;  /* 0x0000000c06152981 */ /* 0x000522000c1e1520 */
[----:B------:R-:W-:Y:S01]  /*4a40*/  USHF.L.U32 UR25, UR8, 0x1, URZ ;  /* 0x0000000108197899 */ /* 0x000fe2000800063f */
[----:B------:R-:W-:Y:S01]  /*4a50*/  BSSY B0, `(.L_x_31) ;  /* 0x0000014000007945 */ /* 0x000fe20003800000 */
[----:B------:R-:W-:-:S04]  /*4a60*/  USHF.L.U64.HI UR8, UR8, 0x1, UR9 ;  /* 0x0000000108087899 */ /* 0x000fc80008010209 */
[----:B--2---:R-:W-:Y:S01]  /*4a70*/  IADD3 R6, P0, R4, UR25, RZ ;  /* 0x0000001904067c10 */ /* 0x004fe2000ff1e0ff */
[----:B----4-:R-:W-:-:S05]  /*4a80*/  HADD2.F32 R7, -RZ, R21.H0_H0 ;  /* 0x20000015ff077230 */ /* 0x010fca0000004100 */
[----:B------:R-:W-:-:S04]  /*4a90*/  FMUL R7, R7, UR17 ;  /* 0x0000001107077c20 */ /* 0x000fc80008400000 */
[----:B---3--:R-:W-:-:S05]  /*4aa0*/  FFMA R7, R23, UR16, R7 ;  /* 0x0000001017077c23 */ /* 0x008fca0008000007 */
[----:B------:R-:W-:-:S04]  /*4ab0*/  F2FP.F16.F32.PACK_AB R7, RZ, R7 ;  /* 0x00000007ff07723e */ /* 0x000fc800000000ff */
[----:B------:R-:W-:Y:S02]  /*4ac0*/  PRMT R9, R7, 0x7610, R9 ;  /* 0x0000761007097816 */ /* 0x000fe40000000009 */
[----:B------:R-:W-:-:S05]  /*4ad0*/  IADD3.X R7, R5, UR8, RZ, P0, !PT ;  /* 0x0000000805077c10 */ /* 0x000fca00087fe4ff */
[----:B------:R2:W-:Y:S02]  /*4ae0*/  @P2 STG.E.U16 desc[UR12][R6.64], R9 ;  /* 0x0000000906002986 */ /* 0x0005e4000c10150c */
[----:B--2---:R-:W-:-:S03]  /*4af0*/  IADD3.X R9, R22, UR5, RZ, P1, !PT ;  /* 0x0000000516097c10 */ /* 0x004fc60008ffe4ff */
[----:B------:R-:W-:-:S04]  /*4b00*/  IMAD.WIDE.U32 R8, R20, UR15, R8 ;  /* 0x0000000f14087c25 */ /* 0x000fc8000f8e0008 */
[----:B------:R-:W-:Y:S01]  /*4b10*/  VIADD R22, R9, UR10 ;  /* 0x0000000a09167c36 */ /* 0x000fe20008000000 */
[----:B------:R-:W-:-:S04]  /*4b20*/  IADD3 R9, P0, P1, R8, UR11, R12 ;  /* 0x0000000b08097c10 */ /* 0x000fc8000f91e00c */
[----:B------:R-:W-:Y:S02]  /*4b30*/  IADD3.X R22, R22, UR20, R13, P0, P1 ;  /* 0x0000001416167c10 */ /* 0x000fe400087e240d */
[----:B------:R-:W-:-:S04]  /*4b40*/  LEA R8, P0, R9, UR30, 0x1 ;  /* 0x0000001e09087c11 */ /* 0x000fc8000f8008ff */
[----:B------:R-:W-:Y:S02]  /*4b50*/  LEA.HI.X R9, R9, UR31, R22, 0x1, P0 ;  /* 0x0000001f09097c11 */ /* 0x000fe400080f0c16 */
[----:B------:R-:W-:-:S13]  /*4b60*/  ISETP.GT.AND P0, PT, R0, 0x8, P3 ;  /* 0x000000080000780c */ /* 0x000fda0001f04270 */
[----:B------:R-:W-:Y:S05]  /*4b70*/  @!P0 BRA `(.L_x_32) ;  /* 0x0000000000048947 */ /* 0x000fea0003800000 */
[----:B------:R2:W5:Y:S02]  /*4b80*/  LDG.E.LTC128B.U16 R21, desc[UR12][R8.64+0x2] ;  /* 0x0000020c08157981 */ /* 0x000564000c1e1520 */
.L_x_32:
[----:B------:R-:W-:Y:S05]  /*4b90*/  BSYNC B0 ;  /* 0x0000000000007941 */ /* 0x000fea0003800000 */
.L_x_31:
[----:B------:R-:W3:Y:S01]  /*4ba0*/  LDL.LU R23, [R1+0xc] ;  /* 0x00000c0001177983 */ /* 0x000ee20000300800 */
[----:B-----5:R-:W-:Y:S01]  /*4bb0*/  HADD2.F32 R22, -RZ, R21.H0_H0 ;  /* 0x20000015ff167230 */ /* 0x020fe20000004100 */
[----:B------:R-:W-:Y:S01]  /*4bc0*/  ISETP.GT.AND P1, PT, R3, 0x8, PT ;  /* 0x000000080300780c */ /* 0x000fe20003f24270 */
[----:B------:R-:W-:Y:S01]  /*4bd0*/  BSSY B0, `(.L_x_33) ;  /* 0x000000a000007945 */ /* 0x000fe20003800000 */
[----:B------:R-:W-:Y:S02]  /*4be0*/  LOP3.LUT R2, R2, 0xfffffffb, RZ, 0xc0, !PT ;  /* 0xfffffffb02027812 */ /* 0x000fe400078ec0ff */
[----:B------:R-:W-:-:S09]  /*4bf0*/  FMUL R22, R22, UR17 ;  /* 0x0000001116167c20 */ /* 0x000fd20008400000 */
[----:B------:R-:W-:Y:S01]  /*4c00*/  @P1 LOP3.LUT R2, R2, 0x4, RZ, 0xfc, !PT ;  /* 0x0000000402021812 */ /* 0x000fe200078efcff */
[----:B---3--:R-:W-:-:S05]  /*4c10*/  FFMA R22, R23, UR16, R22 ;  /* 0x0000001017167c23 */ /* 0x008fca0008000016 */
[----:B------:R-:W-:-:S05]  /*4c20*/  F2FP.F16.F32.PACK_AB R22, RZ, R22 ;  /* 0x00000016ff16723e */ /* 0x000fca00000000ff */
[----:B------:R3:W-:Y:S01]  /*4c30*/  @P0 STG.E.U16 desc[UR12][R6.64+0x2], R22 ;  /* 0x0000021606000986 */ /* 0x0007e2000c10150c */
[----:B------:R-:W-:-:S13]  /*4c40*/  ISETP.GT.AND P0, PT, R0, RZ, P1 ;  /* 0x000000ff0000720c */ /* 0x000fda0000f04270 */
[----:B---3--:R-:W-:Y:S05]  /*4c50*/  @!P0 BRA `(.L_x_34) ;  /* 0x0000000000048947 */ /* 0x008fea0003800000 */
[----:B------:R3:W5:Y:S02]  /*4c60*/  LDG.E.LTC128B.U16 R21, desc[UR12][R10.64+0x10] ;  /* 0x0000100c0a157981 */ /* 0x000764000c1e1520 */
.L_x_34:
[----:B------:R-:W-:Y:S05]  /*4c70*/  BSYNC B0 ;  /* 0x0000000000007941 */ /* 0x000fea0003800000 */
.L_x_33:
[----:B------:R-:W4:Y:S01]  /*4c80*/  LDL.LU R23, [R1+0x10] ;  /* 0x0000100001177983 */ /* 0x000f220000300800 */
[----:B-----5:R-:W-:Y:S01]  /*4c90*/  HADD2.F32 R22, -RZ, R21.H0_H0 ;  /* 0x20000015ff167230 */ /* 0x020fe20000004100 */
[----:B------:R-:W-:Y:S01]  /*4ca0*/  ISETP.GT.AND P2, PT, R3, 0x9, PT ;  /* 0x000000090300780c */ /* 0x000fe20003f44270 */
[----:B------:R-:W-:Y:S01]  /*4cb0*/  BSSY B0, `(.L_x_35) ;  /* 0x000000a000007945 */ /* 0x000fe20003800000 */
[----:B------:R-:W-:Y:S02]  /*4cc0*/  LOP3.LUT R2, R2, 0xfffffff7, RZ, 0xc0, !PT ;  /* 0xfffffff702027812 */ /* 0x000fe400078ec0ff */
[----:B------:R-:W-:-:S09]  /*4cd0*/  FMUL R22, R22, UR17 ;  /* 0x0000001116167c20 */ /* 0x000fd20008400000 */
[----:B------:R-:W-:Y:S01]  /*4ce0*/  @P2 LOP3.LUT R2, R2, 0x8, RZ, 0xfc, !PT ;  /* 0x0000000802022812 */ /* 0x000fe200078efcff */
[----:B----4-:R-:W-:-:S05]  /*4cf0*/  FFMA R22, R23, UR16, R22 ;  /* 0x0000001017167c23 */ /* 0x010fca0008000016 */
[----:B------:R-:W-:-:S05]  /*4d00*/  F2FP.F16.F32.PACK_AB R22, RZ, R22 ;  /* 0x00000016ff16723e */ /* 0x000fca00000000ff */
[----:B------:R4:W-:Y:S01]  /*4d10*/  @P0 STG.E.U16 desc[UR12][R4.64+0x10], R22 ;  /* 0x0000101604000986 */ /* 0x0009e2000c10150c */
[----:B------:R-:W-:-:S13]  /*4d20*/  ISETP.GT.AND P0, PT, R0, RZ, P2 ;  /* 0x000000ff0000720c */ /* 0x000fda0001704270 */
[----:B----4-:R-:W-:Y:S05]  /*4d30*/  @!P0 BRA `(.L_x_36) ;  /* 0x0000000000048947 */ /* 0x010fea0003800000 */
[----:B------:R4:W5:Y:S02]  /*4d40*/  LDG.E.LTC128B.U16 R21, desc[UR12][R10.64+0x12] ;  /* 0x0000120c0a157981 */ /* 0x000964000c1e1520 */
.L_x_36:
[----:B------:R-:W-:Y:S05]  /*4d50*/  BSYNC B0 ;  /* 0x0000000000007941 */ /* 0x000fea0003800000 */
.L_x_35:
[----:B------:R-:W2:Y:S01]  /*4d60*/  LDL.LU R23, [R1+0x14] ;  /* 0x0000140001177983 */ /* 0x000ea20000300800 */
[----:B-----5:R-:W-:Y:S01]  /*4d70*/  HADD2.F32 R22, -RZ, R21.H0_H0 ;  /* 0x20000015ff167230 */ /* 0x020fe20000004100 */
[----:B------:R-:W-:Y:S01]  /*4d80*/  ISETP.GT.AND P1, PT, R0, 0x8, P1 ;  /* 0x000000080000780c */ /* 0x000fe20000f24270 */
[----:B------:R-:W-:Y:S03]  /*4d90*/  BSSY B0, `(.L_x_37) ;  /* 0x0000007000007945 */ /* 0x000fe60003800000 */
[----:B------:R-:W-:-:S04]  /*4da0*/  FMUL R22, R22, UR17 ;  /* 0x0000001116167c20 */ /* 0x000fc80008400000 */
[----:B--2---:R-:W-:-:S05]  /*4db0*/  FFMA R22, R23, UR16, R22 ;  /* 0x0000001017167c23 */ /* 0x004fca0008000016 */
[----:B------:R-:W-:-:S05]  /*4dc0*/  F2FP.F16.F32.PACK_AB R22, RZ, R22 ;  /* 0x00000016ff16723e */ /* 0x000fca00000000ff */
[----:B------:R2:W-:Y:S01]  /*4dd0*/  @P0 STG.E.U16 desc[UR12][R4.64+0x12], R22 ;  /* 0x0000121604000986 */ /* 0x0005e2000c10150c */
[----:B------:R-:W-:Y:S05]  /*4de0*/  @!P1 BRA `(.L_x_38) ;  /* 0x0000000000049947 */ /* 0x000fea0003800000 */
[----:B------:R0:W5:Y:S02]  /*4df0*/  LDG.E.LTC128B.U16 R21, desc[UR12][R8.64+0x10] ;  /* 0x0000100c08157981 */ /* 0x000164000c1e1520 */
.L_x_38:
[----:B------:R-:W-:Y:S05]  /*4e00*/  BSYNC B0 ;  /* 0x0000000000007941 */ /* 0x000fea0003800000 */
.L_x_37:
[----:B------:R-:W3:Y:S01]  /*4e10*/  LDL.LU R23, [R1+0x18] ;  /* 0x0000180001177983 */ /* 0x000ee20000300800 */
[----:B--2--5:R-:W-:Y:S01]  /*4e20*/  HADD2.F32 R22, -RZ, R21.H0_H0 ;  /* 0x20000015ff167230 */ /* 0x024fe20000004100 */
[----:B------:R-:W-:Y:S01]  /*4e30*/  ISETP.GT.AND P0, PT, R0, 0x8, P2 ;  /* 0x000000080000780c */ /* 0x000fe20001704270 */
[----:B------:R-:W-:Y:S03]  /*4e40*/  BSSY B0, `(.L_x_39) ;  /* 0x0000007000007945 */ /* 0x000fe60003800000 */
[----:B------:R-:W-:-:S04]  /*4e50*/  FMUL R22, R22, UR17 ;  /* 0x0000001116167c20 */ /* 0x000fc80008400000 */
[----:B---3--:R-:W-:-:S05]  /*4e60*/  FFMA R22, R23, UR16, R22 ;  /* 0x0000001017167c23 */ /* 0x008fca0008000016 */
[----:B------:R-:W-:-:S05]  /*4e70*/  F2FP.F16.F32.PACK_AB R22, RZ, R22 ;  /* 0x00000016ff16723e */ /* 0x000fca00000000ff */
[----:B------:R2:W-:Y:S01]  /*4e80*/  @P1 STG.E.U16 desc[UR12][R6.64+0x10], R22 ;  /* 0x0000101606001986 */ /* 0x0005e2000c10150c */
[----:B------:R-:W-:Y:S05]  /*4e90*/  @!P0 BRA `(.L_x_40) ;  /* 0x0000000000048947 */ /* 0x000fea0003800000 */
[----:B------:R3:W5:Y:S02]  /*4ea0*/  LDG.E.LTC128B.U16 R21, desc[UR12][R8.64+0x12] ;  /* 0x0000120c08157981 */ /* 0x000764000c1e1520 */
.L_x_40:
[----:B------:R-:W-:Y:S05]  /*4eb0*/  BSYNC B0 ;  /* 0x0000000000007941 */ /* 0x000fea0003800000 */
.L_x_39:
[----:B------:R-:W4:Y:S01]  /*4ec0*/  LDL.LU R23, [R1+0x1c] ;  /* 0x00001c0001177983 */ /* 0x000f220000300800 */
[----:B--2--5:R-:W-:Y:S01]  /*4ed0*/  HADD2.F32 R22, -RZ, R21.H0_H0 ;  /* 0x20000015ff167230 */ /* 0x024fe20000004100 */
[----:B------:R-:W-:Y:S01]  /*4ee0*/  ISETP.GT.AND P3, PT, R3, 0x10, PT ;  /* 0x000000100300780c */ /* 0x000fe20003f64270 */
[----:B------:R-:W-:Y:S01]  /*4ef0*/  BSSY B0, `(.L_x_41) ;  /* 0x000000a000007945 */ /* 0x000fe20003800000 */
[----:B------:R-:W-:Y:S02]  /*4f00*/  LOP3.LUT R2, R2, 0xffffffef, RZ, 0xc0, !PT ;  /* 0xffffffef02027812 */ /* 0x000fe400078ec0ff */
[----:B------:R-:W-:Y:S01]  /*4f10*/  FMUL R22, R22, UR17 ;  /* 0x0000001116167c20 */ /* 0x000fe20008400000 */
[----:B------:R-:W-:-:S08]  /*4f20*/  ISETP.GT.AND P1, PT, R0, RZ, P3 ;  /* 0x000000ff0000720c */ /* 0x000fd00001f24270 */
[----:B------:R-:W-:Y:S01]  /*4f30*/  @P3 LOP3.LUT R2, R2, 0x10, RZ, 0xfc, !PT ;  /* 0x0000001002023812 */ /* 0x000fe200078efcff */
[----:B----4-:R-:W-:-:S05]  /*4f40*/  FFMA R22, R23, UR16, R22 ;  /* 0x0000001017167c23 */ /* 0x010fca0008000016 */
[----:B------:R-:W-:-:S05]  /*4f50*/  F2FP.F16.F32.PACK_AB R22, RZ, R22 ;  /* 0x00000016ff16723e */ /* 0x000fca00000000ff */
[----:B------:R2:W-:Y:S01]  /*4f60*/  @P0 STG.E.U16 desc[UR12][R6.64+0x12], R22 ;  /* 0x0000121606000986 */ /* 0x0005e2000c10150c */
[----:B------:R-:W-:Y:S05]  /*4f70*/  @!P1 BRA `(.L_x_42) ;  /* 0x0000000000049947 */ /* 0x000fea0003800000 */
[----:B------:R4:W5:Y:S02]  /*4f80*/  LDG.E.LTC128B.U16 R21, desc[UR12][R10.64+0x20] ;  /* 0x0000200c0a157981 */ /* 0x000964000c1e1520 */
.L_x_42:
[----:B------:R-:W-:Y:S05]  /*4f90*/  BSYNC B0 ;  /* 0x0000000000007941 */ /* 0x000fea0003800000 */
.L_x_41:
[----:B------:R-:W3:Y:S01]  /*4fa0*/  LDL.LU R23, [R1+0x20] ;  /* 0x0000200001177983 */ /* 0x000ee20000300800 */
[----:B--2--5:R-:W-:Y:S01]  /*4fb0*/  HADD2.F32 R22, -RZ, R21.H0_H0 ;  /* 0x20000015ff167230 */ /* 0x024fe20000004100 */
[----:B------:R-:W-:Y:S01]  /*4fc0*/  IADD3 R219, P0, R14, 0x40, RZ ;  /* 0x000000400edb7810 */ /* 0x000fe20007f1e0ff */
[----:B------:R-:W-:Y:S01]  /*4fd0*/  BSSY B0, `(.L_x_43) ;  /* 0x0000014000007945 */ /* 0x000fe20003800000 */
[----:B------:R-:W-:Y:S02]  /*4fe0*/  ISETP.GT.AND P2, PT, R3, 0x11, PT ;  /* 0x000000110300780c */ /* 0x000fe40003f44270 */
[----:B------:R-:W-:Y:S01]  /*4ff0*/  FMUL R22, R22, UR17 ;  /* 0x0000001116167c20 */ /* 0x000fe20008400000 */
[----:B------:R-:W-:-:S10]  /*5000*/  LOP3.LUT R2, R2, 0xffbfffff, RZ, 0xc0, !PT ;  /* 0xffbfffff02027812 */ /* 0x000fd400078ec0ff */
[----:B------:R-:W-:Y:S01]  /*5010*/  @P2 LOP3.LUT R2, R2, 0x400000, RZ, 0xfc, !PT ;  /* 0x0040000002022812 */ /* 0x000fe200078efcff */
[----:B---3--:R-:W-:-:S05]  /*5020*/  FFMA R22, R23, UR16, R22 ;  /* 0x0000001017167c23 */ /* 0x008fca0008000016 */
[----:B------:R-:W-:-:S05]  /*5030*/  F2FP.F16.F32.PACK_AB R22, RZ, R22 ;  /* 0x00000016ff16723e */ /* 0x000fca00000000ff */
[----:B------:R2:W-:Y:S02]  /*5040*/  @P1 STG.E.U16 desc[UR12][R4.64+0x20], R22 ;  /* 0x0000201604001986 */ /* 0x0005e4000c10150c */
[----:B--2---:R-:W-:-:S04]  /*5050*/  IMAD.X R22, RZ, RZ, R15, P0 ;  /* 0x000000ffff167224 */ /* 0x004fc800000e060f */
[----:B------:R-:W-:-:S04]  /*5060*/  IMAD R22, R22, UR28, RZ ;  /* 0x0000001c16167c24 */ /* 0x000fc8000f8e02ff */
[C---:B------:R-:W-:Y:S02]  /*5070*/  IMAD R227, R219.reuse, UR29, R22 ;  /* 0x0000001ddbe37c24 */ /* 0x040fe4000f8e0216 */
[----:B------:R-:W-:-:S04]  /*5080*/  IMAD.WIDE.U32 R22, R219, R216, UR4 ;  /* 0x00000004db167e25 */ /* 0x000fc8000f8e00d8 */
[----:B------:R-:W-:Y:S02]  /*5090*/  IMAD.IADD R23, R227, 0x1, R23 ;  /* 0x00000001e3177824 */ /* 0x000fe400078e0217 */
[----:B------:R-:W-:-:S04]  /*50a0*/  IMAD.WIDE.U32 R22, R20, UR15, R22 ;  /* 0x0000000f14167c25 */ /* 0x000fc8000f8e0016 */
[----:B------:R-:W-:Y:S01]  /*50b0*/  VIADD R23, R23, UR10 ;  /* 0x0000000a17177c36 */ /* 0x000fe20008000000 */
[----:B------:R-:W-:-:S04]  /*50c0*/  IADD3 R241, P0, P1, R22, UR11, R12 ;  /* 0x0000000b16f17c10 */ /* 0x000fc8000f91e00c */
[----:B------:R-:W-:Y:S02]  /*50d0*/  IADD3.X R247, R23, UR20, R13, P0, P1 ;  /* 0x0000001417f77c10 */ /* 0x000fe400087e240d */
[----:B------:R-:W-:-:S13]  /*50e0*/  ISETP.GT.AND P0, PT, R0, RZ, P2 ;  /* 0x000000ff0000720c */ /* 0x000fda0001704270 */
[----:B------:R-:W-:Y:S05]  /*50f0*/  @!P0 BRA `(.L_x_44) ;  /* 0x0000000000048947 */ /* 0x000fea0003800000 */
[----:B------:R2:W5:Y:S02]  /*5100*/  LDG.E.LTC128B.U16 R21, desc[UR12][R10.64+0x22] ;  /* 0x0000220c0a157981 */ /* 0x000564000c1e1520 */
.L_x_44:
[----:B------:R-:W-:Y:S05]  /*5110*/  BSYNC B0 ;  /* 0x0000000000007941 */ /* 0x000fea0003800000 */
.L_x_43:
[----:B------:R-:W3:Y:S01]  /*5120*/  LDL.LU R23, [R1+0x24] ;  /* 0x0000240001177983 */ /* 0x000ee20000300800 */
[----:B-----5:R-:W-:Y:S01]  /*5130*/  HADD2.F32 R22, -RZ, R21.H0_H0 ;  /* 0x20000015ff167230 */ /* 0x020fe20000004100 */
[----:B------:R-:W-:Y:S04]  /*5140*/  BSSY B0, `(.L_x_45) ;  /* 0x0000008000007945 */ /* 0x000fe80003800000 */
[----:B------:R-:W-:-:S04]  /*5150*/  FMUL R22, R22, UR17 ;  /* 0x0000001116167c20 */ /* 0x000fc80008400000 */
[----:B---3--:R-:W-:-:S05]  /*5160*/  FFMA R22, R23, UR16, R22 ;  /* 0x0000001017167c23 */ /* 0x008fca0008000016 */
[----:B------:R-:W-:-:S05]  /*5170*/  F2FP.F16.F32.PACK_AB R22, RZ, R22 ;  /* 0x00000016ff16723e */ /* 0x000fca00000000ff */
[----:B------:R3:W-:Y:S01]  /*5180*/  @P0 STG.E.U16 desc[UR12][R4.64+0x22], R22 ;  /* 0x0000221604000986 */ /* 0x0007e2000c10150c */
[----:B------:R-:W-:-:S13]  /*5190*/  ISETP.GT.AND P0, PT, R0, 0x8, P3 ;  /* 0x000000080000780c */ /* 0x000fda0001f04270 */
[----:B---3--:R-:W-:Y:S05]  /*51a0*/  @!P0 BRA `(.L_x_46) ;  /* 0x0000000000048947 */ /* 0x008fea0003800000 */
[----:B------:R3:W5:Y:S02]  /*51b0*/  LDG.E.LTC128B.U16 R21, desc[UR12][R8.64+0x20] ;  /* 0x0000200c08157981 */ /* 0x000764000c1e1520 */
.L_x_46:
[----:B------:R-:W-:Y:S05]  /*51c0*/  BSYNC B0 ;  /* 0x0000000000007941 */ /* 0x000fea0003800000 */
.L_x_45:
[----:B------:R-:W2:Y:S01]  /*51d0*/  LDL.LU R23, [R1+0x28] ;  /* 0x0000280001177983 */ /* 0x000ea20000300800 */
[----:B-----5:R-:W-:Y:S01]  /*51e0*/  HADD2.F32 R22, -RZ, R21.H0_H0 ;  /* 0x20000015ff167230 */ /* 0x020fe20000004100 */
[----:B------:R-:W-:Y:S04]  /*51f0*/  BSSY B0, `(.L_x_47) ;  /* 0x0000008000007945 */ /* 0x000fe80003800000 */
[----:B------:R-:W-:-:S04]  /*5200*/  FMUL R22, R22, UR17 ;  /* 0x0000001116167c20 */ /* 0x000fc80008400000 */
[----:B--2---:R-:W-:-:S05]  /*5210*/  FFMA R22, R23, UR16, R22 ;  /* 0x0000001017167c23 */ /* 0x004fca0008000016 */
[----:B------:R-:W-:-:S05]  /*5220*/  F2FP.F16.F32.PACK_AB R22, RZ, R22 ;  /* 0x00000016ff16723e */ /* 0x000fca00000000ff */
[----:B------:R2:W-:Y:S01]  /*5230*/  @P0 STG.E.U16 desc[UR12][R6.64+0x20], R22 ;  /* 0x0000201606000986 */ /* 0x0005e2000c10150c */
[----:B------:R-:W-:-:S13]  /*5240*/  ISETP.GT.AND P0, PT, R0, 0x8, P2 ;  /* 0x000000080000780c */ /* 0x000fda0001704270 */
[----:B--2---:R-:W-:Y:S05]  /*5250*/  @!P0 BRA `(.L_x_48) ;  /* 0x0000000000048947 */ /* 0x004fea0003800000 */
[----:B------:R2:W5:Y:S02]  /*5260*/  LDG.E.LTC128B.U16 R21, desc[UR12][R8.64+0x22] ;  /* 0x0000220c08157981 */ /* 0x000564000c1e1520 */
.L_x_48:
[----:B------:R-:W-:Y:S05]  /*5270*/  BSYNC B0 ;  /* 0x0000000000007941 */ /* 0x000fea0003800000 */
.L_x_47:
        /* <DEDUP_REMOVED lines=13> */
.L_x_50:
[----:B------:R-:W-:Y:S05]  /*5350*/  BSYNC B0 ;  /* 0x0000000000007941 */ /* 0x000fea0003800000 */
.L_x_49:
[----:B------:R-:W2:Y:S01]  /*5360*/  LDL.LU R23, [R1+0x30] ;  /* 0x0000300001177983 */ /* 0x000ea20000300800 */
[----:B-----5:R-:W-:Y:S01]  /*5370*/  HADD2.F32 R22, -RZ, R21.H0_H0 ;  /* 0x20000015ff167230 */ /* 0x020fe20000004100 */
[----:B------:R-:W-:Y:S01]  /*5380*/  ISETP.GT.AND P2, PT, R3, 0x19, PT ;  /* 0x000000190300780c */ /* 0x000fe20003f44270 */
[----:B------:R-:W-:Y:S01]  /*5390*/  BSSY B0, `(.L_x_51) ;  /* 0x0000014000007945 */ /* 0x000fe20003800000 */
[----:B------:R-:W-:Y:S02]  /*53a0*/  LOP3.LUT R2, R2, 0xfdffffff, RZ, 0xc0, !PT ;  /* 0xfdffffff02027812 */ /* 0x000fe400078ec0ff */
[----:B------:R-:W-:-:S09]  /*53b0*/  FMUL R22, R22, UR17 ;  /* 0x0000001116167c20 */ /* 0x000fd20008400000 */
[----:B------:R-:W-:Y:S01]  /*53c0*/  @P2 LOP3.LUT R2, R2, 0x2000000, RZ, 0xfc, !PT ;  /* 0x0200000002022812 */ /* 0x000fe200078efcff */
[----:B--2---:R-:W-:-:S05]  /*53d0*/  FFMA R22, R23, UR16, R22 ;  /* 0x0000001017167c23 */ /* 0x004fca0008000016 */
[----:B------:R-:W-:-:S05]  /*53e0*/  F2FP.F16.F32.PACK_AB R22, RZ, R22 ;  /* 0x00000016ff16723e */ /* 0x000fca00000000ff */
[----:B------:R2:W-:Y:S01]  /*53f0*/  @P0 STG.E.U16 desc[UR12][R4.64+0x30], R22 ;  /* 0x0000301604000986 */ /* 0x0005e2000c10150c */
[----:B------:R-:W-:-:S05]  /*5400*/  IADD3 R221, P0, R14, 0x80, RZ ;  /* 0x000000800edd7810 */ /* 0x000fca0007f1e0ff */
        /* <DEDUP_REMOVED lines=12> */
.L_x_52:
[----:B------:R-:W-:Y:S05]  /*54d0*/  BSYNC B0 ;  /* 0x0000000000007941 */ /* 0x000fea0003800000 */
.L_x_51:
        /* <DEDUP_REMOVED lines=10> */
.L_x_54:
[----:B------:R-:W-:Y:S05]  /*5580*/  BSYNC B0 ;  /* 0x0000000000007941 */ /* 0x000fea0003800000 */
.L_x_53:
[----:B------:R-:W2:Y:S01]  /*5590*/  LDL.LU R23, [R1+0x38] ;  /* 0x0000380001177983 */ /* 0x000ea20000300800 */
[----:B-----5:R-:W-:Y:S01]  /*55a0*/  HADD2.F32 R22, -RZ, R21.H0_H0 ;  /* 0x20000015ff167230 */ /* 0x020fe20000004100 */
[----:B------:R-:W-:Y:S04]  /*55b0*/  BSSY B0, `(.L_x_55) ;  /* 0x0000013000007945 */ /* 0x000fe80003800000 */
[----:B------:R-:W-:-:S04]  /*55c0*/  FMUL R22, R22, UR17 ;  /* 0x0000001116167c20 */ /* 0x000fc80008400000 */
[----:B--2---:R-:W-:-:S05]  /*55d0*/  FFMA R22, R23, UR16, R22 ;  /* 0x0000001017167c23 */ /* 0x004fca0008000016 */
[----:B------:R-:W-:-:S05]  /*55e0*/  F2FP.F16.F32.PACK_AB R22, RZ, R22 ;  /* 0x00000016ff16723e */ /* 0x000fca00000000ff */
[----:B------:R2:W-:Y:S01]  /*55f0*/  @P0 STG.E.U16 desc[UR12][R6.64+0x30], R22 ;  /* 0x0000301606000986 */ /* 0x0005e2000c10150c */
[----:B------:R-:W-:-:S05]  /*5600*/  IADD3 R220, P0, R14, 0xc0, RZ ;  /* 0x000000c00edc7810 */ /* 0x000fca0007f1e0ff */
[----:B------:R-:W-:-:S04]  /*5610*/  IMAD.X R14, RZ, RZ, R15, P0 ;  /* 0x000000ffff0e7224 */ /* 0x000fc800000e060f */
[----:B------:R-:W-:-:S04]  /*5620*/  IMAD R14, R14, UR28, RZ ;  /* 0x0000001c0e0e7c24 */ /* 0x000fc8000f8e02ff */
[C---:B------:R-:W-:Y:S02]  /*5630*/  IMAD R222, R220.reuse, UR29, R14 ;  /* 0x0000001ddcde7c24 */ /* 0x040fe4000f8e020e */
[----:B------:R-:W-:-:S04]  /*5640*/  IMAD.WIDE.U32 R14, R220, R216, UR4 ;  /* 0x00000004dc0e7e25 */ /* 0x000fc8000f8e00d8 */
[----:B------:R-:W-:Y:S02]  /*5650*/  IMAD.IADD R15, R222, 0x1, R15 ;  /* 0x00000001de0f7824 */ /* 0x000fe400078e020f */
[----:B------:R-:W-:-:S04]  /*5660*/  IMAD.WIDE.U32 R14, R20, UR15, R14 ;  /* 0x0000000f140e7c25 */ /* 0x000fc8000f8e000e */
[----:B------:R-:W-:Y:S01]  /*5670*/  VIADD R15, R15, UR10 ;  /* 0x0000000a0f0f7c36 */ /* 0x000fe20008000000 */
[----:B------:R-:W-:Y:S02]  /*5680*/  IADD3 R239, P0, P1, R14, UR11, R12 ;  /* 0x0000000b0eef7c10 */ /* 0x000fe4000f91e00c */
[----:B------:R-:W-:Y:S02]  /*5690*/  PRMT R14, R21, 0x7610, R14 ;  /* 0x00007610150e7816 */ /* 0x000fe4000000000e */
[----:B------:R-:W-:Y:S02]  /*56a0*/  IADD3.X R245, R15, UR20, R13, P0, P1 ;  /* 0x000000140ff57c10 */ /* 0x000fe400087e240d */
[----:B------:R-:W-:-:S13]  /*56b0*/  ISETP.GT.AND P0, PT, R0, 0x8, P2 ;  /* 0x000000080000780c */ /* 0x000fda0001704270 */
[----:B--2---:R-:W-:Y:S05]  /*56c0*/  @!P0 BRA `(.L_x_56) ;  /* 0x0000000000048947 */ /* 0x004fea0003800000 */
[----:B------:R2:W5:Y:S02]  /*56d0*/  LDG.E.LTC128B.U16 R14, desc[UR12][R8.64+0x32] ;  /* 0x0000320c080e7981 */ /* 0x000564000c1e1520 */
.L_x_56:
[----:B------:R-:W-:Y:S05]  /*56e0*/  BSYNC B0 ;  /* 0x0000000000007941 */ /* 0x000fea0003800000 */
.L_x_55:
        /* <DEDUP_REMOVED lines=13> */
.L_x_58:
[----:B------:R-:W-:Y:S05]  /*57c0*/  BSYNC B0 ;  /* 0x0000000000007941 */ /* 0x000fea0003800000 */
.L_x_57:
        /* <DEDUP_REMOVED lines=10> */
[----:B------:R-:W-:-:S13]  /*5870*/  ISETP.GT.AND P0, PT, R0, RZ, P1 ;  /* 0x000000ff0000720c */ /* 0x000fda0000f04270 */
[----:B--2---:R-:W-:Y:S05]  /*5880*/  @!P0 BRA `(.L_x_60) ;  /* 0x0000000000048947 */ /* 0x004fea0003800000 */
[----:B------:R2:W5:Y:S02]  /*5890*/  LDG.E.LTC128B.U16 R14, desc[UR12][R10.64+0x42] ;  /* 0x0000420c0a0e7981 */ /* 0x000564000c1e1520 */
.L_x_60:
[----:B------:R-:W-:Y:S05]  /*58a0*/  BSYNC B0 ;  /* 0x0000000000007941 */ /* 0x000fea0003800000 */
.L_x_59:
        /* <DEDUP_REMOVED lines=10> */
.L_x_62:
[----:B------:R-:W-:Y:S05]  /*5950*/  BSYNC B0 ;  /* 0x0000000000007941 */ /* 0x000fea0003800000 */
.L_x_61:
[----:B------:R-:W2:Y:S01]  /*5960*/  LDL.LU R22, [R1+0x48] ;  /* 0x0000480001167983 */ /* 0x000ea20000300800 */
[----:B-----5:R-:W-:Y:S01]  /*5970*/  HADD2.F32 R15, -RZ, R14.H0_H0 ;  /* 0x2000000eff0f7230 */ /* 0x020fe20000004100 */
[----:B------:R-:W-:Y:S01]  /*5980*/  BSSY B0, `(.L_x_63) ;  /* 0x0000009000007945 */ /* 0x000fe20003800000 */
[----:B------:R-:W-:-:S03]  /*5990*/  PRMT R21, R14, 0x7610, R21 ;  /* 0x000076100e157816 */ /* 0x000fc60000000015 */
[----:B------:R-:W-:-:S04]  /*59a0*/  FMUL R15, R15, UR17 ;  /* 0x000000110f0f7c20 */ /* 0x000fc80008400000 */
[----:B--2---:R-:W-:-:S05]  /*59b0*/  FFMA R15, R22, UR16, R15 ;  /* 0x00000010160f7c23 */ /* 0x004fca000800000f */
[----:B------:R-:W-:-:S05]  /*59c0*/  F2FP.F16.F32.PACK_AB R15, RZ, R15 ;  /* 0x0000000fff0f723e */ /* 0x000fca00000000ff */
[----:B------:R2:W-:Y:S01]  /*59d0*/  @P0 STG.E.U16 desc[UR12][R6.64+0x40], R15 ;  /* 0x0000400f06000986 */ /* 0x0005e2000c10150c */
[----:B------:R-:W-:-:S13]  /*59e0*/  ISETP.GT.AND P0, PT, R0, 0x8, P1 ;  /* 0x000000080000780c */ /* 0x000fda0000f04270 */
[----:B--2---:R-:W-:Y:S05]  /*59f0*/  @!P0 BRA `(.L_x_64) ;  /* 0x0000000000048947 */ /* 0x004fea0003800000 */
[----:B------:R2:W5:Y:S02]  /*5a00*/  LDG.E.LTC128B.U16 R21, desc[UR12][R8.64+0x42] ;  /* 0x0000420c08157981 */ /* 0x000564000c1e1520 */
.L_x_64:
[----:B------:R-:W-:Y:S05]  /*5a10*/  BSYNC B0 ;  /* 0x0000000000007941 */ /* 0x000fea0003800000 */
.L_x_63:
[----:B------:R-:W3:Y:S01]  /*5a20*/  LDL.LU R15, [R1+0x4c] ;  /* 0x00004c00010f7983 */ /* 0x000ee20000300800 */
[----:B-----5:R-:W-:Y:S01]  /*5a30*/  HADD2.F32 R14, -RZ, R21.H0_H0 ;  /* 0x20000015ff0e7230 */ /* 0x020fe20000004100 */
[----:B------:R-:W-:Y:S01]  /*5a40*/  ISETP.GT.AND P2, PT, R3, 0x28, PT ;  /* 0x000000280300780c */ /* 0x000fe20003f44270 */
[----:B------:R-:W-:Y:S01]  /*5a50*/  IMAD.WIDE.U32 R224, R219, R216, UR26 ;  /* 0x0000001adbe07e25 */ /* 0x000fe2000f8e00d8 */
[----:B------:R-:W-:Y:S01]  /*5a60*/  LOP3.LUT R2, R2, 0xffdfffff, RZ, 0xc0, !PT ;  /* 0xffdfffff02027812 */ /* 0x000fe200078ec0ff */
[----:B------:R-:W-:Y:S02]  /*5a70*/  BSSY B0, `(.L_x_65) ;  /* 0x0000011000007945 */ /* 0x000fe40003800000 */
[----:B------:R-:W-:Y:S01]  /*5a80*/  FMUL R14, R14, UR17 ;  /* 0x000000110e0e7c20 */ /* 0x000fe20008400000 */
[----:B------:R-:W-:-:S07]  /*5a90*/  IMAD.IADD R237, R227, 0x1, R225 ;  /* 0x00000001e3ed7824 */ /* 0x000fce00078e02e1 */
[----:B------:R-:W-:Y:S01]  /*5aa0*/  @P2 LOP3.LUT R2, R2, 0x200000, RZ, 0xfc, !PT ;  /* 0x0020000002022812 */ /* 0x000fe200078efcff */
[----:B---3--:R-:W-:-:S05]  /*5ab0*/  FFMA R14, R15, UR16, R14 ;  /* 0x000000100f0e7c23 */ /* 0x008fca000800000e */
[----:B------:R-:W-:-:S05]  /*5ac0*/  F2FP.F16.F32.PACK_AB R14, RZ, R14 ;  /* 0x0000000eff0e723e */ /* 0x000fca00000000ff */
[----:B------:R3:W-:Y:S02]  /*5ad0*/  @P0 STG.E.U16 desc[UR12][R6.64+0x42], R14 ;  /* 0x0000420e06000986 */ /* 0x0007e4000c10150c */
[----:B---3--:R-:W-:-:S04]  /*5ae0*/  IADD3 R14, P0, R224, UR6, RZ ;  /* 0x00000006e00e7c10 */ /* 0x008fc8000ff1e0ff */
[----:B------:R-:W-:-:S03]  /*5af0*/  IADD3.X R15, R237, UR5, RZ, P0, !PT ;  /* 0x00000005ed0f7c10 */ /* 0x000fc600087fe4ff */
[----:B------:R-:W-:-:S04]  /*5b00*/  IMAD.WIDE.U32 R14, R20, UR15, R14 ;  /* 0x0000000f140e7c25 */ /* 0x000fc8000f8e000e */
[----:B------:R-:W-:Y:S01]  /*5b10*/  VIADD R15, R15, UR10 ;  /* 0x0000000a0f0f7c36 */ /* 0x000fe20008000000 */
[----:B------:R-:W-:Y:S02]  /*5b20*/  IADD3 R238, P0, P1, R14, UR11, R12 ;  /* 0x0000000b0eee7c10 */ /* 0x000fe4000f91e00c */
[----:B------:R-:W-:Y:S02]  /*5b30*/  PRMT R14, R21, 0x7610, R14 ;  /* 0x00007610150e7816 */ /* 0x000fe4000000000e */
[----:B------:R-:W-:Y:S02]  /*5b40*/  IADD3.X R244, R15, UR20, R13, P0, P1 ;  /* 0x000000140ff47c10 */ /* 0x000fe400087e240d */
[----:B------:R-:W-:-:S13]  /*5b50*/  ISETP.GT.AND P0, PT, R0, RZ, P2 ;  /* 0x000000ff0000720c */ /* 0x000fda0001704270 */
[----:B------:R-:W-:Y:S05]  /*5b60*/  @!P0 BRA `(.L_x_66) ;  /* 0x0000000000048947 */ /* 0x000fea0003800000 */
[----:B------:R3:W5:Y:S02]  /*5b70*/  LDG.E.LTC128B.U16 R14, desc[UR12][R10.64+0x50] ;  /* 0x0000500c0a0e7981 */ /* 0x000764000c1e1520 */
.L_x_66:
[----:B------:R-:W-:Y:S05]  /*5b80*/  BSYNC B0 ;  /* 0x0000000000007941 */ /* 0x000fea0003800000 */
.L_x_65:
        /* <DEDUP_REMOVED lines=13> */
.L_x_68:
[----:B------:R-:W-:Y:S05]  /*5c60*/  BSYNC B0 ;  /* 0x0000000000007941 */ /* 0x000fea0003800000 */
.L_x_67:
        /* <DEDUP_REMOVED lines=10> */
.L_x_70:
[----:B------:R-:W-:Y:S05]  /*5d10*/  BSYNC B0 ;  /* 0x0000000000007941 */ /* 0x000fea0003800000 */
.L_x_69:
        /* <DEDUP_REMOVED lines=10> */
.L_x_72:
[----:B------:R-:W-:Y:S05]  /*5dc0*/  BSYNC B0 ;  /* 0x0000000000007941 */ /* 0x000fea0003800000 */
.L_x_71:
[----:B------:R-:W3:Y:S01]  /*5dd0*/  LDL.LU R22, [R1+0x5c] ;  /* 0x00005c0001167983 */ /* 0x000ee20000300800 */
[----:B-----5:R-:W-:Y:S01]  /*5de0*/  HADD2.F32 R15, -RZ, R14.H0_H0 ;  /* 0x2000000eff0f7230 */ /* 0x020fe20000004100 */
[----:B------:R-:W-:Y:S01]  /*5df0*/  ISETP.GT.AND P3, PT, R3, 0x30, PT ;  /* 0x000000300300780c */ /* 0x000fe20003f64270 */
[----:B------:R-:W-:Y:S01]  /*5e00*/  BSSY B0, `(.L_x_73) ;  /* 0x000000b000007945 */ /* 0x000fe20003800000 */
[----:B------:R-:W-:Y:S02]  /*5e10*/  LOP3.LUT R2, R2, 0xfff7ffff, RZ, 0xc0, !PT ;  /* 0xfff7ffff02027812 */ /* 0x000fe400078ec0ff */
[----:B------:R-:W-:Y:S01]  /*5e20*/  FMUL R15, R15, UR17 ;  /* 0x000000110f0f7c20 */ /* 0x000fe20008400000 */
[----:B------:R-:W-:-:S08]  /*5e30*/  PRMT R21, R14, 0x7610, R21 ;  /* 0x000076100e157816 */ /* 0x000fd00000000015 */
[----:B------:R-:W-:Y:S01]  /*5e40*/  @P3 LOP3.LUT R2, R2, 0x80000, RZ, 0xfc, !PT ;  /* 0x0008000002023812 */ /* 0x000fe200078efcff */
[----:B---3--:R-:W-:-:S05]  /*5e50*/  FFMA R15, R22, UR16, R15 ;  /* 0x00000010160f7c23 */ /* 0x008fca000800000f */
[----:B------:R-:W-:-:S05]  /*5e60*/  F2FP.F16.F32.PACK_AB R15, RZ, R15 ;  /* 0x0000000fff0f723e */ /* 0x000fca00000000ff */
[----:B------:R3:W-:Y:S01]  /*5e70*/  @P0 STG.E.U16 desc[UR12][R6.64+0x52], R15 ;  /* 0x0000520f06000986 */ /* 0x0007e2000c10150c */
[----:B------:R-:W-:-:S13]  /*5e80*/  ISETP.GT.AND P0, PT, R0, RZ, P3 ;  /* 0x000000ff0000720c */ /* 0x000fda0001f04270 */
[----:B---3--:R-:W-:Y:S05]  /*5e90*/  @!P0 BRA `(.L_x_74) ;  /* 0x0000000000048947 */ /* 0x008fea0003800000 */
[----:B------:R3:W5:Y:S02]  /*5ea0*/  LDG.E.LTC128B.U16 R21, desc[UR12][R10.64+0x60] ;  /* 0x0000600c0a157981 */ /* 0x000764000c1e1520 */
.L_x_74:
[----:B------:R-:W-:Y:S05]  /*5eb0*/  BSYNC B0 ;  /* 0x0000000000007941 */ /* 0x000fea0003800000 */
.L_x_73:
[----:B------:R-:W2:Y:S01]  /*5ec0*/  LDL.LU R15, [R1+0x60] ;  /* 0x00006000010f7983 */ /* 0x000ea20000300800 */
[----:B-----5:R-:W-:Y:S01]  /*5ed0*/  HADD2.F32 R14, -RZ, R21.H0_H0 ;  /* 0x20000015ff0e7230 */ /* 0x020fe20000004100 */
[----:B------:R-:W-:Y:S01]  /*5ee0*/  ISETP.GT.AND P2, PT, R3, 0x31, PT ;  /* 0x000000310300780c */ /* 0x000fe20003f44270 */
[----:B------:R-:W-:Y:S01]  /*5ef0*/  IMAD.WIDE.U32 R22, R221, R216, UR26 ;  /* 0x0000001add167e25 */ /* 0x000fe2000f8e00d8 */
[----:B------:R-:W-:Y:S01]  /*5f00*/  LOP3.LUT R2, R2, 0xfffbffff, RZ, 0xc0, !PT ;  /* 0xfffbffff02027812 */ /* 0x000fe200078ec0ff */
[----:B------:R-:W-:Y:S02]  /*5f10*/  BSSY B0, `(.L_x_75) ;  /* 0x0000011000007945 */ /* 0x000fe40003800000 */
[----:B------:R-:W-:Y:S01]  /*5f20*/  FMUL R14, R14, UR17 ;  /* 0x000000110e0e7c20 */ /* 0x000fe20008400000 */
[----:B------:R-:W-:Y:S01]  /*5f30*/  IMAD.IADD R235, R223, 0x1, R23 ;  /* 0x00000001dfeb7824 */ /* 0x000fe200078e0217 */
[----:B------:R-:W-:-:S06]  /*5f40*/  PRMT R218, R21, 0x7610, R218 ;  /* 0x0000761015da7816 */ /* 0x000fcc00000000da */
[----:B------:R-:W-:Y:S01]  /*5f50*/  @P2 LOP3.LUT R2, R2, 0x40000, RZ, 0xfc, !PT ;  /* 0x0004000002022812 */ /* 0x000fe200078efcff */
[----:B--2---:R-:W-:-:S05]  /*5f60*/  FFMA R14, R15, UR16, R14 ;  /* 0x000000100f0e7c23 */ /* 0x004fca000800000e */
[----:B------:R-:W-:-:S05]  /*5f70*/  F2FP.F16.F32.PACK_AB R14, RZ, R14 ;  /* 0x0000000eff0e723e */ /* 0x000fca00000000ff */
[----:B------:R2:W-:Y:S02]  /*5f80*/  @P0 STG.E.U16 desc[UR12][R4.64+0x60], R14 ;  /* 0x0000600e04000986 */ /* 0x0005e4000c10150c */
[----:B--2---:R-:W-:-:S04]  /*5f90*/  IADD3 R14, P0, R22, UR6, RZ ;  /* 0x00000006160e7c10 */ /* 0x004fc8000ff1e0ff */
[----:B------:R-:W-:-:S03]  /*5fa0*/  IADD3.X R15, R235, UR5, RZ, P0, !PT ;  /* 0x00000005eb0f7c10 */ /* 0x000fc600087fe4ff */
[----:B------:R-:W-:-:S04]  /*5fb0*/  IMAD.WIDE.U32 R14, R20, UR15, R14 ;  /* 0x0000000f140e7c25 */ /* 0x000fc8000f8e000e */
[----:B------:R-:W-:Y:S01]  /*5fc0*/  VIADD R15, R15, UR10 ;  /* 0x0000000a0f0f7c36 */ /* 0x000fe20008000000 */
[----:B------:R-:W-:-:S04]  /*5fd0*/  IADD3 R236, P0, P1, R14, UR11, R12 ;  /* 0x0000000b0eec7c10 */ /* 0x000fc8000f91e00c */
[----:B------:R-:W-:Y:S02]  /*5fe0*/  IADD3.X R243, R15, UR20, R13, P0, P1 ;  /* 0x000000140ff37c10 */ /* 0x000fe400087e240d */
[----:B------:R-:W-:-:S13]  /*5ff0*/  ISETP.GT.AND P0, PT, R0, RZ, P2 ;  /* 0x000000ff0000720c */ /* 0x000fda0001704270 */
[----:B------:R-:W-:Y:S05]  /*6000*/  @!P0 BRA `(.L_x_76) ;  /* 0x0000000000048947 */ /* 0x000fea0003800000 */
[----:B------:R2:W5:Y:S02]  /*6010*/  LDG.E.LTC128B.U16 R218, desc[UR12][R10.64+0x62] ;  /* 0x0000620c0ada7981 */ /* 0x000564000c1e1520 */
.L_x_76:
[----:B------:R-:W-:Y:S05]  /*6020*/  BSYNC B0 ;  /* 0x0000000000007941 */ /* 0x000fea0003800000 */
.L_x_75:
[----:B------:R-:W3:Y:S01]  /*6030*/  LDL.LU R15, [R1+0x64] ;  /* 0x00006400010f7983 */ /* 0x000ee20000300800 */
[----:B-----5:R-:W-:Y:S01]  /*6040*/  HADD2.F32 R14, -RZ, R218.H0_H0 ;  /* 0x200000daff0e7230 */ /* 0x020fe20000004100 */
[----:B------:R-:W-:Y:S04]  /*6050*/  BSSY B0, `(.L_x_77) ;  /* 0x0000011000007945 */ /* 0x000fe80003800000 */
[----:B------:R-:W-:-:S04]  /*6060*/  FMUL R14, R14, UR17 ;  /* 0x000000110e0e7c20 */ /* 0x000fc80008400000 */
[----:B---3--:R-:W-:-:S05]  /*6070*/  FFMA R14, R15, UR16, R14 ;  /* 0x000000100f0e7c23 */ /* 0x008fca000800000e */
[----:B------:R-:W-:-:S05]  /*6080*/  F2FP.F16.F32.PACK_AB R14, RZ, R14 ;  /* 0x0000000eff0e723e */ /* 0x000fca00000000ff */
[----:B------:R3:W-:Y:S02]  /*6090*/  @P0 STG.E.U16 desc[UR12][R4.64+0x62], R14 ;  /* 0x0000620e04000986 */ /* 0x0007e4000c10150c */
[----:B---3--:R-:W-:-:S04]  /*60a0*/  IMAD.WIDE.U32 R14, R220, R216, UR26 ;  /* 0x0000001adc0e7e25 */ /* 0x008fc8000f8e00d8 */
[----:B------:R-:W-:Y:S01]  /*60b0*/  IMAD.IADD R226, R222, 0x1, R15 ;  /* 0x00000001dee27824 */ /* 0x000fe200078e020f */
[----:B------:R-:W-:-:S04]  /*60c0*/  IADD3 R216, P0, R14, UR6, RZ ;  /* 0x000000060ed87c10 */ /* 0x000fc8000ff1e0ff */
[----:B------:R-:W-:-:S03]  /*60d0*/  IADD3.X R217, R226, UR5, RZ, P0, !PT ;  /* 0x00000005e2d97c10 */ /* 0x000fc600087fe4ff */
[----:B------:R-:W-:-:S04]  /*60e0*/  IMAD.WIDE.U32 R20, R20, UR15, R216 ;  /* 0x0000000f14147c25 */ /* 0x000fc8000f8e00d8 */
[----:B------:R-:W-:Y:S01]  /*60f0*/  VIADD R21, R21, UR10 ;  /* 0x0000000a15157c36 */ /* 0x000fe20008000000 */
[----:B------:R-:W-:Y:S02]  /*6100*/  IADD3 R234, P0, P1, R20, UR11, R12 ;  /* 0x0000000b14ea7c10 */ /* 0x000fe4000f91e00c */
[----:B------:R-:W-:Y:S02]  /*6110*/  PRMT R20, R218, 0x7610, R20 ;  /* 0x00007610da147816 */ /* 0x000fe40000000014 */
[----:B------:R-:W-:Y:S02]  /*6120*/  IADD3.X R242, R21, UR20, R13, P0, P1 ;  /* 0x0000001415f27c10 */ /* 0x000fe400087e240d */
[----:B------:R-:W-:-:S13]  /*6130*/  ISETP.GT.AND P0, PT, R0, 0x8, P3 ;  /* 0x000000080000780c */ /* 0x000fda0001f04270 */
[----:B------:R-:W-:Y:S05]  /*6140*/  @!P0 BRA `(.L_x_78) ;  /* 0x0000000000048947 */ /* 0x000fea0003800000 */
[----:B------:R3:W5:Y:S02]  /*6150*/  LDG.E.LTC128B.U16 R20, desc[UR12][R8.64+0x60] ;  /* 0x0000600c08147981 */ /* 0x000764000c1e1520 */
.L_x_78:
[----:B------:R-:W-:Y:S05]  /*6160*/  BSYNC B0 ;  /* 0x0000000000007941 */ /* 0x000fea0003800000 */
.L_x_77:
        /* <DEDUP_REMOVED lines=10> */
.L_x_80:
[----:B------:R-:W-:Y:S05]  /*6210*/  BSYNC B0 ;  /* 0x0000000000007941 */ /* 0x000fea0003800000 */
.L_x_79:
[----:B------:R-:W3:Y:S01]  /*6220*/  LDL.LU R13, [R1+0x6c] ;  /* 0x00006c00010d7983 */ /* 0x000ee20000300800 */
[----:B-----5:R-:W-:Y:S01]  /*6230*/  HADD2.F32 R12, -RZ, R20.H0_H0 ;  /* 0x20000014ff0c7230 */ /* 0x020fe20000004100 */
[----:B------:R-:W-:Y:S01]  /*6240*/  USHF.L.U32 UR23, UR14, 0x1, URZ ;  /* 0x000000010e177899 */ /* 0x000fe2000800063f */
[----:B------:R-:W-:Y:S01]  /*6250*/  ISETP.GT.AND P3, PT, R3, 0x38, PT ;  /* 0x000000380300780c */ /* 0x000fe20003f64270 */
[----:B------:R-:W-:Y:S01]  /*6260*/  USHF.L.U64.HI UR24, UR14, 0x1, UR21 ;  /* 0x000000010e187899 */ /* 0x000fe20008010215 */
[----:B------:R-:W-:Y:S01]  /*6270*/  LOP3.LUT R2, R2, 0xfffdffff, RZ, 0xc0, !PT ;  /* 0xfffdffff02027812 */ /* 0x000fe200078ec0ff */
[----:B------:R-:W-:Y:S01]  /*6280*/  FMUL R12, R12, UR17 ;  /* 0x000000110c0c7c20 */ /* 0x000fe20008400000 */
[----:B------:R-:W-:Y:S09]  /*6290*/  BSSY B0, `(.L_x_81) ;  /* 0x000000c000007945 */ /* 0x000ff20003800000 */
[----:B------:R-:W-:Y:S01]  /*62a0*/  @P3 LOP3.LUT R2, R2, 0x20000, RZ, 0xfc, !PT ;  /* 0x0002000002023812 */ /* 0x000fe200078efcff */
[----:B---3--:R-:W-:Y:S01]  /*62b0*/  FFMA R12, R13, UR16, R12 ;  /* 0x000000100d0c7c23 */ /* 0x008fe2000800000c */
[----:B------:R-:W-:-:S04]  /*62c0*/  IMAD.U32 R13, RZ, RZ, UR8 ;  /* 0x00000008ff0d7e24 */ /* 0x000fc8000f8e00ff */
[----:B------:R-:W-:-:S05]  /*62d0*/  F2FP.F16.F32.PACK_AB R12, RZ, R12 ;  /* 0x0000000cff0c723e */ /* 0x000fca00000000ff */
[----:B------:R3:W-:Y:S02]  /*62e0*/  @P0 STG.E.U16 desc[UR12][R6.64+0x62], R12 ;  /* 0x0000620c06000986 */ /* 0x0007e4000c10150c */
[----:B---3--:R-:W-:-:S05]  /*62f0*/  IMAD.U32 R12, RZ, RZ, UR25 ;  /* 0x00000019ff0c7e24 */ /* 0x008fca000f8e00ff */
[----:B------:R-:W-:-:S04]  /*6300*/  IADD3 R12, P0, P1, R12, UR23, R4 ;  /* 0x000000170c0c7c10 */ /* 0x000fc8000f91e004 */
[----:B------:R-:W-:Y:S02]  /*6310*/  IADD3.X R13, R13, UR24, R5, P0, P1 ;  /* 0x000000180d0d7c10 */ /* 0x000fe400087e2405 */
[----:B------:R-:W-:-:S13]  /*6320*/  ISETP.GT.AND P0, PT, R0, RZ, P3 ;  /* 0x000000ff0000720c */ /* 0x000fda0001f04270 */
[----:B------:R-:W-:Y:S05]  /*6330*/  @!P0 BRA `(.L_x_82) ;  /* 0x0000000000048947 */ /* 0x000fea0003800000 */
[----:B------:R3:W5:Y:S02]  /*6340*/  LDG.E.LTC128B.U16 R20, desc[UR12][R10.64+0x70] ;  /* 0x0000700c0a147981 */ /* 0x000764000c1e1520 */
.L_x_82:
[----:B------:R-:W-:Y:S05]  /*6350*/  BSYNC B0 ;  /* 0x0000000000007941 */ /* 0x000fea0003800000 */
.L_x_81:
[----:B------:R-:W2:Y:S01]  /*6360*/  LDL.LU R216, [R1+0x70] ;  /* 0x0000700001d87983 */ /* 0x000ea20000300800 */
[----:B-----5:R-:W-:Y:S01]  /*6370*/  HADD2.F32 R21, -RZ, R20.H0_H0 ;  /* 0x20000014ff157230 */ /* 0x020fe20000004100 */
[----:B------:R-:W-:Y:S01]  /*6380*/  ISETP.GT.AND P2, PT, R3, 0x39, PT ;  /* 0x000000390300780c */ /* 0x000fe20003f44270 */
[----:B------:R-:W-:Y:S01]  /*6390*/  BSSY B0, `(.L_x_83) ;  /* 0x000000b000007945 */ /* 0x000fe20003800000 */
[----:B------:R-:W-:Y:S02]  /*63a0*/  LOP3.LUT R2, R2, 0xfffeffff, RZ, 0xc0, !PT ;  /* 0xfffeffff02027812 */ /* 0x000fe400078ec0ff */
[----:B------:R-:W-:Y:S01]  /*63b0*/  FMUL R21, R21, UR17 ;  /* 0x0000001115157c20 */ /* 0x000fe20008400000 */
[----:B------:R-:W-:-:S08]  /*63c0*/  PRMT R217, R20, 0x7610, R217 ;  /* 0x0000761014d97816 */ /* 0x000fd000000000d9 */
[----:B------:R-:W-:Y:S01]  /*63d0*/  @P2 LOP3.LUT R2, R2, 0x10000, RZ, 0xfc, !PT ;  /* 0x0001000002022812 */ /* 0x000fe200078efcff */
[----:B--2---:R-:W-:-:S05]  /*63e0*/  FFMA R21, R216, UR16, R21 ;  /* 0x00000010d8157c23 */ /* 0x004fca0008000015 */
[----:B------:R-:W-:-:S05]  /*63f0*/  F2FP.F16.F32.PACK_AB R21, RZ, R21 ;  /* 0x00000015ff15723e */ /* 0x000fca00000000ff */
[----:B------:R2:W-:Y:S01]  /*6400*/  @P0 STG.E.U16 desc[UR12][R4.64+0x70], R21 ;  /* 0x0000701504000986 */ /* 0x0005e2000c10150c */
[----:B------:R-:W-:-:S13]  /*6410*/  ISETP.GT.AND P0, PT, R0, RZ, P2 ;  /* 0x000000ff0000720c */ /* 0x000fda0001704270 */
[----:B--2---:R-:W-:Y:S05]  /*6420*/  @!P0 BRA `(.L_x_84) ;  /* 0x0000000000048947 */ /* 0x004fea0003800000 */
[----:B------:R2:W5:Y:S02]  /*6430*/  LDG.E.LTC128B.U16 R217, desc[UR12][R10.64+0x72] ;  /* 0x0000720c0ad97981 */ /* 0x000564000c1e1520 */
.L_x_84:
[----:B------:R-:W-:Y:S05]  /*6440*/  BSYNC B0 ;  /* 0x0000000000007941 */ /* 0x000fea0003800000 */
.L_x_83:
        /* <DEDUP_REMOVED lines=10> */
.L_x_86:
[----:B------:R-:W-:Y:S05]  /*64f0*/  BSYNC B0 ;  /* 0x0000000000007941 */ /* 0x000fea0003800000 */
.L_x_85:
[----:B------:R-:W2:Y:S01]  /*6500*/  LDL.LU R21, [R1+0x78] ;  /* 0x0000780001157983 */ /* 0x000ea20000300800 */
[----:B-----5:R-:W-:Y:S01]  /*6510*/  HADD2.F32 R20, -RZ, R217.H0_H0 ;  /* 0x200000d9ff147230 */ /* 0x020fe20000004100 */
[----:B------:R-:W-:Y:S01]  /*6520*/  USHF.L.U32 UR9, UR18, 0x8, URZ ;  /* 0x0000000812097899 */ /* 0x000fe2000800063f */
[----:B------:R-:W-:Y:S01]  /*6530*/  BSSY B0, `(.L_x_87) ;  /* 0x000000d000007945 */ /* 0x000fe20003800000 */
[----:B------:R-:W-:Y:S02]  /*6540*/  USHF.L.U64.HI UR22, UR18, 0x8, UR19 ;  /* 0x0000000812167899 */ /* 0x000fe40008010213 */
[----:B------:R-:W-:Y:S02]  /*6550*/  FMUL R20, R20, UR17 ;  /* 0x0000001114147c20 */ /* 0x000fe40008400000 */
[----:B------:R-:W-:Y:S02]  /*6560*/  IMAD.U32 R216, RZ, RZ, UR9 ;  /* 0x00000009ffd87e24 */ /* 0x000fe4000f8e00ff */
[----:B--2---:R-:W-:Y:S01]  /*6570*/  FFMA R20, R21, UR16, R20 ;  /* 0x0000001015147c23 */ /* 0x004fe20008000014 */
[----:B------:R-:W-:-:S04]  /*6580*/  IMAD.U32 R21, RZ, RZ, UR22 ;  /* 0x00000016ff157e24 */ /* 0x000fc8000f8e00ff */
[----:B------:R-:W-:-:S05]  /*6590*/  F2FP.F16.F32.PACK_AB R20, RZ, R20 ;  /* 0x00000014ff14723e */ /* 0x000fca00000000ff */
[----:B------:R2:W-:Y:S02]  /*65a0*/  @P0 STG.E.U16 desc[UR12][R6.64+0x70], R20 ;  /* 0x0000701406000986 */ /* 0x0005e4000c10150c */
[----:B--2---:R-:W-:-:S04]  /*65b0*/  IADD3 R20, P0, P1, R4, UR25, R216 ;  /* 0x0000001904147c10 */ /* 0x004fc8000f91e0d8 */
[----:B------:R-:W-:Y:S02]  /*65c0*/  IADD3.X R21, R5, UR8, R21, P0, P1 ;  /* 0x0000000805157c10 */ /* 0x000fe400087e2415 */
[----:B------:R-:W-:-:S13]  /*65d0*/  ISETP.GT.AND P0, PT, R0, 0x8, P2 ;  /* 0x000000080000780c */ /* 0x000fda0001704270 */
[----:B------:R-:W-:Y:S05]  /*65e0*/  @!P0 BRA `(.L_x_88) ;  /* 0x0000000000048947 */ /* 0x000fea0003800000 */
[----:B------:R2:W5:Y:S02]  /*65f0*/  LDG.E.LTC128B.U16 R217, desc[UR12][R8.64+0x72] ;  /* 0x0000720c08d97981 */ /* 0x000564000c1e1520 */
.L_x_88:
[----:B------:R-:W-:Y:S05]  /*6600*/  BSYNC B0 ;  /* 0x0000000000007941 */ /* 0x000fea0003800000 */
.L_x_87:
        /* <DEDUP_REMOVED lines=13> */
.L_x_90:
[----:B------:R-:W-:Y:S05]  /*66e0*/  BSYNC B0 ;  /* 0x0000000000007941 */ /* 0x000fea0003800000 */
.L_x_89:
        /* <DEDUP_REMOVED lines=13> */
.L_x_92:
[----:B------:R-:W-:Y:S05]  /*67c0*/  BSYNC B0 ;  /* 0x0000000000007941 */ /* 0x000fea0003800000 */
.L_x_91:
        /* <DEDUP_REMOVED lines=10> */
.L_x_94:
[----:B------:R-:W-:Y:S05]  /*6870*/  BSYNC B0 ;  /* 0x0000000000007941 */ /* 0x000fea0003800000 */
.L_x_93:
        /* <DEDUP_REMOVED lines=10> */
.L_x_96:
[----:B------:R-:W-:Y:S05]  /*6920*/  BSYNC B0 ;  /* 0x0000000000007941 */ /* 0x000fea0003800000 */
.L_x_95:
        /* <DEDUP_REMOVED lines=13> */
.L_x_98:
[----:B------:R-:W-:Y:S05]  /*6a00*/  BSYNC B0 ;  /* 0x0000000000007941 */ /* 0x000fea0003800000 */
.L_x_97:
        /* <DEDUP_REMOVED lines=13> */
.L_x_100:
[----:B------:R-:W-:Y:S05]  /*6ae0*/  BSYNC B0 ;  /* 0x0000000000007941 */ /* 0x000fea0003800000 */
.L_x_99:
        /* <DEDUP_REMOVED lines=10> */
.L_x_102:
[----:B------:R-:W-:Y:S05]  /*6b90*/  BSYNC B0 ;  /* 0x0000000000007941 */ /* 0x000fea0003800000 */
.L_x_101:
        /* <DEDUP_REMOVED lines=10> */
.L_x_104:
[----:B------:R-:W-:Y:S05]  /*6c40*/  BSYNC B0 ;  /* 0x0000000000007941 */ /* 0x000fea0003800000 */
.L_x_103:
        /* <DEDUP_REMOVED lines=13> */
.L_x_106:
[----:B------:R-:W-:Y:S05]  /*6d20*/  BSYNC B0 ;  /* 0x0000000000007941 */ /* 0x000fea0003800000 */
.L_x_105:
[----:B------:R-:W2:Y:S01]  /*6d30*/  LDL.LU R218, [R1+0xa0] ;  /* 0x0000a00001da7983 */ /* 0x000ea20000300800 */
[----:B-----5:R-:W-:Y:S01]  /*6d40*/  HADD2.F32 R15, -RZ, R217.H0_H0 ;  /* 0x200000d9ff0f7230 */ /* 0x020fe20000004100 */
[----:B------:R-:W-:Y:S01]  /*6d50*/  ISETP.GT.AND P1, PT, R3, 0x51, PT ;  /* 0x000000510300780c */ /* 0x000fe20003f24270 */
[----:B------:R-:W-:Y:S01]  /*6d60*/  BSSY B0, `(.L_x_107) ;  /* 0x000002e000007945 */ /* 0x000fe20003800000 */
[----:B------:R-:W-:Y:S02]  /*6d70*/  LOP3.LUT R2, R2, 0xfffffbff, RZ, 0xc0, !PT ;  /* 0xfffffbff02027812 */ /* 0x000fe400078ec0ff */
[----:B------:R-:W-:-:S09]  /*6d80*/  FMUL R15, R15, UR17 ;  /* 0x000000110f0f7c20 */ /* 0x000fd20008400000 */
[----:B------:R-:W-:Y:S01]  /*6d90*/  @P1 LOP3.LUT R2, R2, 0x400, RZ, 0xfc, !PT ;  /* 0x0000040002021812 */ /* 0x000fe200078efcff */
[----:B--2---:R-:W-:Y:S01]  /*6da0*/  FFMA R15, R218, UR16, R15 ;  /* 0x00000010da0f7c23 */ /* 0x004fe2000800000f */
[----:B------:R-:W-:-:S04]  /*6db0*/  IMAD.WIDE.U32 R218, R219, UR28, R16 ;  /* 0x0000001cdbda7c25 */ /* 0x000fc8000f8e0010 */
[----:B------:R-:W-:-:S05]  /*6dc0*/  F2FP.F16.F32.PACK_AB R15, RZ, R15 ;  /* 0x0000000fff0f723e */ /* 0x000fca00000000ff */
[----:B------:R2:W-:Y:S01]  /*6dd0*/  @P0 STG.E.U16 desc[UR12][R4.64+0xa0], R15 ;  /* 0x0000a00f04000986 */ /* 0x0005e2000c10150c */
[----:B------:R-:W-:Y:S01]  /*6de0*/  LEA R232, P0, R218, UR30, 0x1 ;  /* 0x0000001edae87c11 */ /* 0x000fe2000f8008ff */
[----:B--2---:R-:W-:-:S05]  /*6df0*/  IMAD.IADD R15, R219, 0x1, R227 ;  /* 0x00000001db0f7824 */ /* 0x004fca00078e02e3 */
[----:B------:R-:W-:Y:S01]  /*6e00*/  LEA.HI.X R233, R218, UR31, R15, 0x1, P0 ;  /* 0x0000001fdae97c11 */ /* 0x000fe200080f0c0f */
[----:B------:R-:W-:-:S04]  /*6e10*/  IMAD.WIDE.U32 R218, R221, UR28, R16 ;  /* 0x0000001cddda7c25 */ /* 0x000fc8000f8e0010 */
[----:B------:R-:W-:Y:S01]  /*6e20*/  IMAD.IADD R223, R219, 0x1, R223 ;  /* 0x00000001dbdf7824 */ /* 0x000fe200078e02df */
[----:B------:R-:W-:-:S04]  /*6e30*/  LEA R230, P0, R218, UR30, 0x1 ;  /* 0x0000001edae67c11 */ /* 0x000fc8000f8008ff */
[----:B------:R-:W-:Y:S01]  /*6e40*/  LEA.HI.X R231, R218, UR31, R223, 0x1, P0 ;  /* 0x0000001fdae77c11 */ /* 0x000fe200080f0cdf */
[----:B------:R-:W-:-:S04]  /*6e50*/  IMAD.WIDE.U32 R218, R220, UR28, R16 ;  /* 0x0000001cdcda7c25 */ /* 0x000fc8000f8e0010 */
[----:B------:R-:W-:Y:S01]  /*6e60*/  IMAD.IADD R222, R219, 0x1, R222 ;  /* 0x00000001dbde7824 */ /* 0x000fe200078e02de */
[----:B------:R-:W-:-:S04]  /*6e70*/  LEA R228, P0, R218, UR30, 0x1 ;  /* 0x0000001edae47c11 */ /* 0x000fc8000f8008ff */
[----:B------:R-:W-:Y:S02]  /*6e80*/  LEA.HI.X R229, R218, UR31, R222, 0x1, P0 ;  /* 0x0000001fdae57c11 */ /* 0x000fe400080f0cde */
[----:B------:R-:W-:-:S04]  /*6e90*/  LEA R218, P0, R241, UR30, 0x1 ;  /* 0x0000001ef1da7c11 */ /* 0x000fc8000f8008ff */
[----:B------:R-:W-:Y:S02]  /*6ea0*/  LEA.HI.X R219, R241, UR31, R247, 0x1, P0 ;  /* 0x0000001ff1db7c11 */ /* 0x000fe400080f0cf7 */
[----:B------:R-:W-:-:S04]  /*6eb0*/  LEA R220, P0, R240, UR30, 0x1 ;  /* 0x0000001ef0dc7c11 */ /* 0x000fc8000f8008ff */
[----:B------:R-:W-:Y:S02]  /*6ec0*/  LEA.HI.X R221, R240, UR31, R246, 0x1, P0 ;  /* 0x0000001ff0dd7c11 */ /* 0x000fe400080f0cf6 */
[----:B------:R-:W-:-:S04]  /*6ed0*/  LEA R222, P0, R239, UR30, 0x1 ;  /* 0x0000001eefde7c11 */ /* 0x000fc8000f8008ff */
[----:B------:R-:W-:Y:S02]  /*6ee0*/  LEA.HI.X R223, R239, UR31, R245, 0x1, P0 ;  /* 0x0000001fefdf7c11 */ /* 0x000fe400080f0cf5 */
[----:B------:R-:W-:-:S05]  /*6ef0*/  IADD3 R224, P0, R18, R224, RZ ;  /* 0x000000e012e07210 */ /* 0x000fca0007f1e0ff */
[----:B------:R-:W-:Y:S01]  /*6f00*/  IMAD.X R19, R237, 0x1, R17, P0 ;  /* 0x00000001ed137824 */ /* 0x000fe200000e0611 */
[----:B------:R-:W-:-:S05]  /*6f10*/  IADD3 R22, P0, R18, R22, RZ ;  /* 0x0000001612167210 */ /* 0x000fca0007f1e0ff */
[----:B------:R-:W-:Y:S01]  /*6f20*/  IMAD.X R23, R235, 0x1, R17, P0 ;  /* 0x00000001eb177824 */ /* 0x000fe200000e0611 */
[----:B------:R-:W-:-:S05]  /*6f30*/  IADD3 R15, P0, R18, R14, RZ ;  /* 0x0000000e120f7210 */ /* 0x000fca0007f1e0ff */
[----:B------:R-:W-:Y:S01]  /*6f40*/  IMAD.X R16, R226, 0x1, R17, P0 ;  /* 0x00000001e2107824 */ /* 0x000fe200000e0611 */
        /* <DEDUP_REMOVED lines=12> */
[----:B------:R-:W-:-:S13]  /*7010*/  ISETP.GT.AND P0, PT, R0, RZ, P1 ;  /* 0x000000ff0000720c */ /* 0x000fda0000f04270 */
[----:B------:R-:W-:Y:S05]  /*7020*/  @!P0 BRA `(.L_x_108) ;  /* 0x0000000000048947 */ /* 0x000fea0003800000 */
[----:B------:R2:W5:Y:S02]  /*7030*/  LDG.E.LTC128B.U16 R217, desc[UR12][R10.64+0xa2] ;  /* 0x0000a20c0ad97981 */ /* 0x000564000c1e1520 */
.L_x_108:
[----:B------:R-:W-:Y:S05]  /*7040*/  BSYNC B0 ;  /* 0x0000000000007941 */ /* 0x000fea0003800000 */
.L_x_107:
        /* <DEDUP_REMOVED lines=10> */
.L_x_110:
[----:B------:R-:W-:Y:S05]  /*70f0*/  BSYNC B0 ;  /* 0x0000000000007941 */ /* 0x000fea0003800000 */
.L_x_109:
        /* <DEDUP_REMOVED lines=10> */
.L_x_112:
[----:B------:R-:W-:Y:S05]  /*71a0*/  BSYNC B0 ;  /* 0x0000000000007941 */ /* 0x000fea0003800000 */
.L_x_111:
        /* <DEDUP_REMOVED lines=13> */
.L_x_114:
[----:B------:R-:W-:Y:S05]  /*7280*/  BSYNC B0 ;  /* 0x0000000000007941 */ /* 0x000fea0003800000 */
.L_x_113:
        /* <DEDUP_REMOVED lines=13> */
.L_x_116:
[----:B------:R-:W-:Y:S05]  /*7360*/  BSYNC B0 ;  /* 0x0000000000007941 */ /* 0x000fea0003800000 */
.L_x_115:
        /* <DEDUP_REMOVED lines=10> */
.L_x_118:
[----:B------:R-:W-:Y:S05]  /*7410*/  BSYNC B0 ;  /* 0x0000000000007941 */ /* 0x000fea0003800000 */
.L_x_117:
        /* <DEDUP_REMOVED lines=10> */
.L_x_120:
[----:B------:R-:W-:Y:S05]  /*74c0*/  BSYNC B0 ;  /* 0x0000000000007941 */ /* 0x000fea0003800000 */
.L_x_119:
        /* <DEDUP_REMOVED lines=13> */
.L_x_122:
[----:B------:R-:W-:Y:S05]  /*75a0*/  BSYNC B0 ;  /* 0x0000000000007941 */ /* 0x000fea0003800000 */
.L_x_121:
        /* <DEDUP_REMOVED lines=13> */
.L_x_124:
[----:B------:R-:W-:Y:S05]  /*7680*/  BSYNC B0 ;  /* 0x0000000000007941 */ /* 0x000fea0003800000 */
.L_x_123:
        /* <DEDUP_REMOVED lines=10> */
.L_x_126:
[----:B------:R-:W-:Y:S05]  /*7730*/  BSYNC B0 ;  /* 0x0000000000007941 */ /* 0x000fea0003800000 */
.L_x_125:
        /* <DEDUP_REMOVED lines=10> */
.L_x_128:
[----:B------:R-:W-:Y:S05]  /*77e0*/  BSYNC B0 ;  /* 0x0000000000007941 */ /* 0x000fea0003800000 */
.L_x_127:
        /* <DEDUP_REMOVED lines=13> */
.L_x_130:
[----:B------:R-:W-:Y:S05]  /*78c0*/  BSYNC B0 ;  /* 0x0000000000007941 */ /* 0x000fea0003800000 */
.L_x_129:
        /* <DEDUP_REMOVED lines=13> */
.L_x_132:
[----:B------:R-:W-:Y:S05]  /*79a0*/  BSYNC B0 ;  /* 0x0000000000007941 */ /* 0x000fea0003800000 */
.L_x_131:
        /* <DEDUP_REMOVED lines=10> */
.L_x_134:
[----:B------:R-:W-:Y:S05]  /*7a50*/  BSYNC B0 ;  /* 0x0000000000007941 */ /* 0x000fea0003800000 */
.L_x_133:
        /* <DEDUP_REMOVED lines=10> */
.L_x_136:
[----:B------:R-:W-:Y:S05]  /*7b00*/  BSYNC B0 ;  /* 0x0000000000007941 */ /* 0x000fea0003800000 */
.L_x_135:
[----:B------:R-:W3:Y:S01]  /*7b10*/  LDL.LU R235, [R1+0xdc] ;  /* 0x0000dc0001eb7983 */ /* 0x000ee20000300800 */
[----:B-----5:R-:W-:Y:S01]  /*7b20*/  HADD2.F32 R234, -RZ, R217.H0_H0 ;  /* 0x200000d9ffea7230 */ /* 0x020fe20000004100 */
[----:B------:R-:W-:Y:S01]  /*7b30*/  ISETP.GT.AND P3, PT, R3, 0x70, PT ;  /* 0x000000700300780c */ /* 0x000fe20003f64270 */
[----:B------:R-:W-:Y:S03]  /*7b40*/  BSSY B0, `(.L_x_137) ;  /* 0x0000008000007945 */ /* 0x000fe60003800000 */
[----:B------:R-:W-:-:S04]  /*7b50*/  FMUL R234, R234, UR17 ;  /* 0x00000011eaea7c20 */ /* 0x000fc80008400000 */
[----:B---3--:R-:W-:-:S05]  /*7b60*/  FFMA R234, R235, UR16, R234 ;  /* 0x00000010ebea7c23 */ /* 0x008fca00080000ea */
[----:B------:R-:W-:-:S05]  /*7b70*/  F2FP.F16.F32.PACK_AB R234, RZ, R234 ;  /* 0x000000eaffea723e */ /* 0x000fca00000000ff */
[----:B------:R3:W-:Y:S01]  /*7b80*/  @P0 STG.E.U16 desc[UR12][R6.64+0xd2], R234 ;  /* 0x0000d2ea06000986 */ /* 0x0007e2000c10150c */
[----:B------:R-:W-:-:S13]  /*7b90*/  ISETP.GT.AND P0, PT, R0, RZ, P3 ;  /* 0x000000ff0000720c */ /* 0x000fda0001f04270 */
[----:B---3--:R-:W-:Y:S05]  /*7ba0*/  @!P0 BRA `(.L_x_138) ;  /* 0x0000000000048947 */ /* 0x008fea0003800000 */
[----:B------:R3:W5:Y:S02]  /*7bb0*/  LDG.E.LTC128B.U16 R217, desc[UR12][R10.64+0xe0] ;  /* 0x0000e00c0ad97981 */ /* 0x000764000c1e1520 */
.L_x_138:
[----:B------:R-:W-:Y:S05]  /*7bc0*/  BSYNC B0 ;  /* 0x0000000000007941 */ /* 0x000fea0003800000 */
.L_x_137:
[----:B------:R-:W2:Y:S01]  /*7bd0*/  LDL.LU R235, [R1+0xe0] ;  /* 0x0000e00001eb7983 */ /* 0x000ea20000300800 */
[----:B-----5:R-:W-:Y:S01]  /*7be0*/  HADD2.F32 R234, -RZ, R217.H0_H0 ;  /* 0x200000d9ffea7230 */ /* 0x020fe20000004100 */
[----:B------:R-:W-:Y:S01]  /*7bf0*/  ISETP.GT.AND P2, PT, R3, 0x71, PT ;  /* 0x000000710300780c */ /* 0x000fe20003f44270 */
[----:B------:R-:W-:Y:S03]  /*7c00*/  BSSY B0, `(.L_x_139) ;  /* 0x0000008000007945 */ /* 0x000fe60003800000 */
[----:B------:R-:W-:-:S04]  /*7c10*/  FMUL R234, R234, UR17 ;  /* 0x00000011eaea7c20 */ /* 0x000fc80008400000 */
[----:B--2---:R-:W-:-:S05]  /*7c20*/  FFMA R234, R235, UR16, R234 ;  /* 0x00000010ebea7c23 */ /* 0x004fca00080000ea */
[----:B------:R-:W-:-:S05]  /*7c30*/  F2FP.F16.F32.PACK_AB R234, RZ, R234 ;  /* 0x000000eaffea723e */ /* 0x000fca00000000ff */
[----:B------:R2:W-:Y:S01]  /*7c40*/  @P0 STG.E.U16 desc[UR12][R4.64+0xe0], R234 ;  /* 0x0000e0ea04000986 */ /* 0x0005e2000c10150c */
[----:B------:R-:W-:-:S13]  /*7c50*/  ISETP.GT.AND P0, PT, R0, RZ, P2 ;  /* 0x000000ff0000720c */ /* 0x000fda0001704270 */
[----:B--2---:R-:W-:Y:S05]  /*7c60*/  @!P0 BRA `(.L_x_140) ;  /* 0x0000000000048947 */ /* 0x004fea0003800000 */
[----:B------:R2:W5:Y:S02]  /*7c70*/  LDG.E.LTC128B.U16 R217, desc[UR12][R10.64+0xe2] ;  /* 0x0000e20c0ad97981 */ /* 0x000564000c1e1520 */
.L_x_140:
[----:B------:R-:W-:Y:S05]  /*7c80*/  BSYNC B0 ;  /* 0x0000000000007941 */ /* 0x000fea0003800000 */
.L_x_139:
        /* <DEDUP_REMOVED lines=10> */
.L_x_142:
[----:B------:R-:W-:Y:S05]  /*7d30*/  BSYNC B0 ;  /* 0x0000000000007941 */ /* 0x000fea0003800000 */
.L_x_141:
        /* <DEDUP_REMOVED lines=10> */
.L_x_144:
[----:B------:R-:W-:Y:S05]  /*7de0*/  BSYNC B0 ;  /* 0x0000000000007941 */ /* 0x000fea0003800000 */
.L_x_143:
        /* <DEDUP_REMOVED lines=11> */
.L_x_146:
[----:B------:R-:W-:Y:S05]  /*7ea0*/  BSYNC B0 ;  /* 0x0000000000007941 */ /* 0x000fea0003800000 */
.L_x_145:
[----:B------:R-:W2:Y:S01]  /*7eb0*/  LDL.LU R235, [R1+0xf0] ;  /* 0x0000f00001eb7983 */ /* 0x000ea20000300800 */
[----:B-----5:R-:W-:Y:S01]  /*7ec0*/  HADD2.F32 R234, -RZ, R217.H0_H0 ;  /* 0x200000d9ffea7230 */ /* 0x020fe20000004100 */
[----:B------:R-:W-:Y:S04]  /*7ed0*/  BSSY B0, `(.L_x_147) ;  /* 0x0000009000007945 */ /* 0x000fe80003800000 */
[----:B------:R-:W-:-:S04]  /*7ee0*/  FMUL R234, R234, UR17 ;  /* 0x00000011eaea7c20 */ /* 0x000fc80008400000 */
[----:B--2---:R-:W-:-:S05]  /*7ef0*/  FFMA R234, R235, UR16, R234 ;  /* 0x00000010ebea7c23 */ /* 0x004fca00080000ea */
[----:B------:R-:W-:-:S05]  /*7f00*/  F2FP.F16.F32.PACK_AB R234, RZ, R234 ;  /* 0x000000eaffea723e */ /* 0x000fca00000000ff */
[----:B------:R2:W-:Y:S01]  /*7f10*/  @P0 STG.E.U16 desc[UR12][R4.64+0xf0], R234 ;  /* 0x0000f0ea04000986 */ /* 0x0005e2000c10150c */
[----:B------:R-:W-:-:S04]  /*7f20*/  ISETP.GT.AND P0, PT, R3, 0x79, PT ;  /* 0x000000790300780c */ /* 0x000fc80003f04270 */
[----:B------:R-:W-:-:S13]  /*7f30*/  ISETP.GT.AND P4, PT, R0, RZ, P0 ;  /* 0x000000ff0000720c */ /* 0x000fda0000784270 */
[----:B--2---:R-:W-:Y:S05]  /*7f40*/  @!P4 BRA `(.L_x_148) ;  /* 0x000000000004c947 */ /* 0x004fea0003800000 */
[----:B------:R2:W5:Y:S02]  /*7f50*/  LDG.E.LTC128B.U16 R217, desc[UR12][R10.64+0xf2] ;  /* 0x0000f20c0ad97981 */ /* 0x000564000c1e1520 */
.L_x_148:
[----:B------:R-:W-:Y:S05]  /*7f60*/  BSYNC B0 ;  /* 0x0000000000007941 */ /* 0x000fea0003800000 */
.L_x_147:
[----:B-1234-:R-:W2:Y:S01]  /*7f70*/  LDL.LU R10, [R1+0xf4] ;  /* 0x0000f400010a7983 */ /* 0x01eea20000300800 */
[----:B-----5:R-:W-:Y:S01]  /*7f80*/  HADD2.F32 R3, -RZ, R217.H0_H0 ;  /* 0x200000d9ff037230 */ /* 0x020fe20000004100 */
[----:B------:R-:W-:Y:S04]  /*7f90*/  BSSY B0, `(.L_x_149) ;  /* 0x0000008000007945 */ /* 0x000fe80003800000 */
[----:B------:R-:W-:-:S04]  /*7fa0*/  FMUL R3, R3, UR17 ;  /* 0x0000001103037c20 */ /* 0x000fc80008400000 */
[----:B--2---:R-:W-:-:S05]  /*7fb0*/  FFMA R3, R10, UR16, R3 ;  /* 0x000000100a037c23 */ /* 0x004fca0008000003 */
[----:B------:R-:W-:-:S05]  /*7fc0*/  F2FP.F16.F32.PACK_AB R3, RZ, R3 ;  /* 0x00000003ff03723e */ /* 0x000fca00000000ff */
[----:B------:R1:W-:Y:S01]  /*7fd0*/  @P4 STG.E.U16 desc[UR12][R4.64+0xf2], R3 ;  /* 0x0000f20304004986 */ /* 0x0003e2000c10150c */
[----:B------:R-:W-:-:S13]  /*7fe0*/  ISETP.GT.AND P4, PT, R0, 0x8, P1 ;  /* 0x000000080000780c */ /* 0x000fda0000f84270 */
[----:B-1----:R-:W-:Y:S05]  /*7ff0*/  @!P4 BRA `(.L_x_150) ;  /* 0x000000000004c947 */ /* 0x002fea0003800000 */
[----:B------:R1:W5:Y:S02]  /*8000*/  LDG.E.LTC128B.U16 R217, desc[UR12][R8.64+0xf0] ;  /* 0x0000f00c08d97981 */ /* 0x000364000c1e1520 */
.L_x_150:
[----:B------:R-:W-:Y:S05]  /*8010*/  BSYNC B0 ;  /* 0x0000000000007941 */ /* 0x000fea0003800000 */
.L_x_149:
        /* <DEDUP_REMOVED lines=10> */
.L_x_152:
[----:B------:R-:W-:Y:S05]  /*80c0*/  BSYNC B0 ;  /* 0x0000000000007941 */ /* 0x000fea0003800000 */
.L_x_151:
[----:B012---:R-:W2:Y:S01]  /*80d0*/  LDL.LU R8, [R1+0xfc] ;  /* 0x0000fc0001087983 */ /* 0x007ea20000300800 */
[----:B-----5:R-:W-:Y:S02]  /*80e0*/  HADD2.F32 R3, -RZ, R217.H0_H0 ;  /* 0x200000d9ff037230 */ /* 0x020fe40000004100 */
[----:B------:R-:W-:-:S03]  /*80f0*/  @P4 IMAD.MOV.U32 R9, RZ, RZ, R7 ;  /* 0x000000ffff094224 */ /* 0x000fc600078e0007 */
[----:B------:R-:W-:-:S04]  /*8100*/  FMUL R3, R3, UR17 ;  /* 0x0000001103037c20 */ /* 0x000fc80008400000 */
[----:B--2---:R-:W-:Y:S01]  /*8110*/  FFMA R3, R8, UR16, R3 ;  /* 0x0000001008037c23 */ /* 0x004fe20008000003 */
[----:B------:R-:W-:-:S04]  /*8120*/  @P4 IMAD.MOV.U32 R8, RZ, RZ, R6 ;  /* 0x000000ffff084224 */ /* 0x000fc800078e0006 */
[----:B------:R-:W-:-:S04]  /*8130*/  F2FP.F16.F32.PACK_AB R3, RZ, R3 ;  /* 0x00000003ff03723e */ /* 0x000fc800000000ff */
[----:B------:R-:W-:-:S05]  /*8140*/  PRMT R10, R3, 0x7610, R10 ;  /* 0x00007610030a7816 */ /* 0x000fca000000000a */
[----:B------:R0:W-:Y:S01]  /*8150*/  @P4 STG.E.U16 desc[UR12][R8.64+0xf2], R10 ;  /* 0x0000f20a08004986 */ /* 0x0001e2000c10150c */
[----:B------:R-:W-:-:S04]  /*8160*/  IADD3 R6, P4, R4, UR23, RZ ;  /* 0x0000001704067c10 */ /* 0x000fc8000ff9e0ff */
[----:B------:R-:W-:Y:S02]  /*8170*/  IADD3.X R7, R5, UR24, RZ, P4, !PT ;  /* 0x0000001805077c10 */ /* 0x000fe4000a7fe4ff */
[----:B------:R-:W-:-:S13]  /*8180*/  ISETP.GT.AND P4, PT, R0, 0x40, P5 ;  /* 0x000000400000780c */ /* 0x000fda0002f84270 */
[----:B------:R-:W2:Y:S01]  /*8190*/  @P4 LDG.E.LTC128B.U16 R217, desc[UR12][R232.64] ;  /* 0x0000000ce8d94981 */ /* 0x000ea2000c1e1520 */
[----:B------:R-:W-:Y:S01]  /*81a0*/  BSSY B0, `(.L_x_153) ;  /* 0x000000a000007945 */ /* 0x000fe20003800000 */
[----:B--2---:R-:W-:-:S05]  /*81b0*/  HADD2.F32 R3, -RZ, R217.H0_H0 ;  /* 0x200000d9ff037230 */ /* 0x004fca0000004100 */
[----:B------:R-:W-:-:S04]  /*81c0*/  FMUL R3, R3, UR17 ;  /* 0x0000001103037c20 */ /* 0x000fc80008400000 */
[----:B------:R-:W-:-:S05]  /*81d0*/  FFMA R3, R152, UR16, R3 ;  /* 0x0000001098037c23 */ /* 0x000fca0008000003 */
[----:B------:R-:W-:-:S05]  /*81e0*/  F2FP.F16.F32.PACK_AB R3, RZ, R3 ;  /* 0x00000003ff03723e */ /* 0x000fca00000000ff */
[----:B------:R0:W-:Y:S01]  /*81f0*/  @P4 STG.E.U16 desc[UR12][R6.64], R3 ;  /* 0x0000000306004986 */ /* 0x0001e2000c10150c */
[----:B------:R-:W-:-:S04]  /*8200*/  LOP3.LUT P4, RZ, R2, 0x2, RZ, 0xc0, !PT ;  /* 0x0000000202ff7812 */ /* 0x000fc8000788c0ff */
[----:B------:R-:W-:-:S13]  /*8210*/  ISETP.GT.AND P4, PT, R0, 0x40, P4 ;  /* 0x000000400000780c */ /* 0x000fda0002784270 */
[----:B0-----:R-:W-:Y:S05]  /*8220*/  @!P4 BRA `(.L_x_154) ;  /* 0x000000000004c947 */ /* 0x001fea0003800000 */
[----:B------:R0:W5:Y:S02]  /*8230*/  LDG.E.LTC128B.U16 R217, desc[UR12][R218.64+0x2] ;  /* 0x0000020cdad97981 */ /* 0x000164000c1e1520 */
.L_x_154:
[----:B------:R-:W-:Y:S05]  /*8240*/  BSYNC B0 ;  /* 0x0000000000007941 */ /* 0x000fea0003800000 */
.L_x_153:
[----:B-----5:R-:W-:Y:S01]  /*8250*/  HADD2.F32 R3, -RZ, R217.H0_H0 ;  /* 0x200000d9ff037230 */ /* 0x020fe20000004100 */
[----:B------:R-:W-:Y:S04]  /*8260*/  BSSY B0, `(.L_x_155) ;  /* 0x000000b000007945 */ /* 0x000fe80003800000 */
[----:B------:R-:W-:-:S04]  /*8270*/  FMUL R8, R3, UR17 ;  /* 0x0000001103087c20 */ /* 0x000fc80008400000 */
[----:B------:R-:W-:-:S05]  /*8280*/  FFMA R8, R153, UR16, R8 ;  /* 0x0000001099087c23 */ /* 0x000fca0008000008 */
[----:B------:R-:W-:-:S04]  /*8290*/  F2FP.F16.F32.PACK_AB R8, RZ, R8 ;  /* 0x00000008ff08723e */ /* 0x000fc800000000ff */
[----:B------:R-:W-:-:S05]  /*82a0*/  PRMT R3, R8, 0x7610, R3 ;  /* 0x0000761008037816 */ /* 0x000fca0000000003 */
[----:B------:R1:W-:Y:S01]  /*82b0*/  @P4 STG.E.U16 desc[UR12][R6.64+0x2], R3 ;  /* 0x0000020306004986 */ /* 0x0003e2000c10150c */
[----:B------:R-:W-:-:S04]  /*82c0*/  IADD3 R8, P4, R6, UR25, RZ ;  /* 0x0000001906087c10 */ /* 0x000fc8000ff9e0ff */
[----:B------:R-:W-:Y:S02]  /*82d0*/  IADD3.X R9, R7, UR8, RZ, P4, !PT ;  /* 0x0000000807097c10 */ /* 0x000fe4000a7fe4ff */
[----:B------:R-:W-:-:S13]  /*82e0*/  ISETP.GT.AND P4, PT, R0, 0x48, P5 ;  /* 0x000000480000780c */ /* 0x000fda0002f84270 */
[----:B-1----:R-:W-:Y:S05]  /*82f0*/  @!P4 BRA `(.L_x_156) ;  /* 0x000000000004c947 */ /* 0x002fea0003800000 */
[----:B------:R1:W5:Y:S02]  /*8300*/  LDG.E.LTC128B.U16 R217, desc[UR12][R226.64] ;  /* 0x0000000ce2d97981 */ /* 0x000364000c1e1520 */
.L_x_156:
[----:B------:R-:W-:Y:S05]  /*8310*/  BSYNC B0 ;  /* 0x0000000000007941 */ /* 0x000fea0003800000 */
.L_x_155:
[----:B-----5:R-:W-:Y:S01]  /*8320*/  HADD2.F32 R3, -RZ, R217.H0_H0 ;  /* 0x200000d9ff037230 */ /* 0x020fe20000004100 */
[----:B------:R-:W-:Y:S04]  /*8330*/  BSSY B0, `(.L_x_157) ;  /* 0x000000b000007945 */ /* 0x000fe80003800000 */
[----:B------:R-:W-:-:S04]  /*8340*/  FMUL R3, R3, UR17 ;  /* 0x0000001103037c20 */ /* 0x000fc80008400000 */
[----:B------:R-:W-:-:S05]  /*8350*/  FFMA R3, R154, UR16, R3 ;  /* 0x000000109a037c23 */ /* 0x000fca0008000003 */
[----:B------:R-:W-:-:S05]  /*8360*/  F2FP.F16.F32.PACK_AB R3, RZ, R3 ;  /* 0x00000003ff03723e */ /* 0x000fca00000000ff */
[----:B------:R2:W-:Y:S01]  /*8370*/  @P4 STG.E.U16 desc[UR12][R8.64], R3 ;  /* 0x0000000308004986 */ /* 0x0005e2000c10150c */
[----:B------:R-:W-:-:S04]  /*8380*/  IADD3 R10, P4, R6, UR25, RZ ;  /* 0x00000019060a7c10 */ /* 0x000fc8000ff9e0ff */
[----:B------:R-:W-:Y:S02]  /*8390*/  IADD3.X R11, R7, UR8, RZ, P4, !PT ;  /* 0x00000008070b7c10 */ /* 0x000fe4000a7fe4ff */
[----:B------:R-:W-:-:S04]  /*83a0*/  LOP3.LUT P4, RZ, R2, 0x2, RZ, 0xc0, !PT ;  /* 0x0000000202ff7812 */ /* 0x000fc8000788c0ff */
[----:B------:R-:W-:-:S13]  /*83b0*/  ISETP.GT.AND P4, PT, R0, 0x48, P4 ;  /* 0x000000480000780c */ /* 0x000fda0002784270 */
[----:B--2---:R-:W-:Y:S05]  /*83c0*/  @!P4 BRA `(.L_x_158) ;  /* 0x000000000004c947 */ /* 0x004fea0003800000 */
[----:B------:R2:W5:Y:S02]  /*83d0*/  LDG.E.LTC128B.U16 R217, desc[UR12][R16.64+0x2] ;  /* 0x0000020c10d97981 */ /* 0x000564000c1e1520 */
.L_x_158:
[----:B------:R-:W-:Y:S05]  /*83e0*/  BSYNC B0 ;  /* 0x0000000000007941 */ /* 0x000fea0003800000 */
.L_x_157:
[----:B-----5:R-:W-:Y:S01]  /*83f0*/  HADD2.F32 R3, -RZ, R217.H0_H0 ;  /* 0x200000d9ff037230 */ /* 0x020fe20000004100 */
[----:B------:R-:W-:Y:S04]  /*8400*/  BSSY B0, `(.L_x_159) ;  /* 0x0000009000007945 */ /* 0x000fe80003800000 */
[----:B------:R-:W-:-:S04]  /*8410*/  FMUL R8, R3, UR17 ;  /* 0x0000001103087c20 */ /* 0x000fc80008400000 */
[----:B------:R-:W-:-:S05]  /*8420*/  FFMA R8, R155, UR16, R8 ;  /* 0x000000109b087c23 */ /* 0x000fca0008000008 */
[----:B------:R-:W-:-:S05]  /*8430*/  F2FP.F16.F32.PACK_AB R8, RZ, R8 ;  /* 0x00000008ff08723e */ /* 0x000fca00000000ff */
[----:B------:R3:W-:Y:S01]  /*8440*/  @P4 STG.E.U16 desc[UR12][R10.64+0x2], R8 ;  /* 0x000002080a004986 */ /* 0x0007e2000c10150c */
[----:B------:R-:W-:-:S04]  /*8450*/  LOP3.LUT P4, RZ, R2, 0x4, RZ, 0xc0, !PT ;  /* 0x0000000402ff7812 */ /* 0x000fc8000788c0ff */
[----:B------:R-:W-:-:S13]  /*8460*/  ISETP.GT.AND P4, PT, R0, 0x40, P4 ;  /* 0x000000400000780c */ /* 0x000fda0002784270 */
[----:B---3--:R-:W-:Y:S05]  /*8470*/  @!P4 BRA `(.L_x_160) ;  /* 0x000000000004c947 */ /* 0x008fea0003800000 */
[----:B------:R3:W5:Y:S02]  /*8480*/  LDG.E.LTC128B.U16 R217, desc[UR12][R218.64+0x10] ;  /* 0x0000100cdad97981 */ /* 0x000764000c1e1520 */
.L_x_160:
[----:B------:R-:W-:Y:S05]  /*8490*/  BSYNC B0 ;  /* 0x0000000000007941 */ /* 0x000fea0003800000 */
.L_x_159:
        /* <DEDUP_REMOVED lines=8> */
[----:B----4-:R-:W-:Y:S05]  /*8520*/  @!P4 BRA `(.L_x_162) ;  /* 0x000000000004c947 */ /* 0x010fea0003800000 */
[----:B------:R4:W5:Y:S02]  /*8530*/  LDG.E.LTC128B.U16 R217, desc[UR12][R218.64+0x12] ;  /* 0x0000120cdad97981 */ /* 0x000964000c1e1520 */
.L_x_162:
[----:B------:R-:W-:Y:S05]  /*8540*/  BSYNC B0 ;  /* 0x0000000000007941 */ /* 0x000fea0003800000 */
.L_x_161:
        /* <DEDUP_REMOVED lines=10> */
.L_x_164:
[----:B------:R-:W-:Y:S05]  /*85f0*/  BSYNC B0 ;  /* 0x0000000000007941 */ /* 0x000fea0003800000 */
.L_x_163:
        /* <DEDUP_REMOVED lines=10> */
.L_x_166:
[----:B------:R-:W-:Y:S05]  /*86a0*/  BSYNC B0 ;  /* 0x0000000000007941 */ /* 0x000fea0003800000 */
.L_x_165:
[----:B-----5:R-:W-:Y:S01]  /*86b0*/  HADD2.F32 R3, -RZ, R217.H0_H0 ;  /* 0x200000d9ff037230 */ /* 0x020fe20000004100 */
[----:B------:R-:W-:Y:S01]  /*86c0*/  BSSY B0, `(.L_x_167) ;  /* 0x000000c000007945 */ /* 0x000fe20003800000 */
[----:B------:R-:W-:-:S03]  /*86d0*/  @P4 IMAD.MOV.U32 R9, RZ, RZ, R13 ;  /* 0x000000ffff094224 */ /* 0x000fc600078e000d */
[----:B------:R-:W-:-:S04]  /*86e0*/  FMUL R8, R3, UR17 ;  /* 0x0000001103087c20 */ /* 0x000fc80008400000 */
[----:B------:R-:W-:-:S05]  /*86f0*/  FFMA R8, R159, UR16, R8 ;  /* 0x000000109f087c23 */ /* 0x000fca0008000008 */
[----:B------:R-:W-:-:S04]  /*8700*/  F2FP.F16.F32.PACK_AB R8, RZ, R8 ;  /* 0x00000008ff08723e */ /* 0x000fc800000000ff */
[----:B------:R-:W-:Y:S01]  /*8710*/  PRMT R3, R8, 0x7610, R3 ;  /* 0x0000761008037816 */ /* 0x000fe20000000003 */
[----:B------:R-:W-:-:S05]  /*8720*/  @P4 IMAD.MOV.U32 R8, RZ, RZ, R12 ;  /* 0x000000ffff084224 */ /* 0x000fca00078e000c */
[----:B------:R0:W-:Y:S01]  /*8730*/  @P4 STG.E.U16 desc[UR12][R8.64+0x12], R3 ;  /* 0x0000120308004986 */ /* 0x0001e2000c10150c */
[----:B------:R-:W-:-:S04]  /*8740*/  LOP3.LUT P4, RZ, R2, 0x10, RZ, 0xc0, !PT ;  /* 0x0000001002ff7812 */ /* 0x000fc8000788c0ff */
[----:B------:R-:W-:-:S13]  /*8750*/  ISETP.GT.AND P4, PT, R0, 0x40, P4 ;  /* 0x000000400000780c */ /* 0x000fda0002784270 */
[----:B0-----:R-:W-:Y:S05]  /*8760*/  @!P4 BRA `(.L_x_168) ;  /* 0x000000000004c947 */ /* 0x001fea0003800000 */
[----:B------:R0:W5:Y:S02]  /*8770*/  LDG.E.LTC128B.U16 R217, desc[UR12][R218.64+0x20] ;  /* 0x0000200cdad97981 */ /* 0x000164000c1e1520 */
.L_x_168:
[----:B------:R-:W-:Y:S05]  /*8780*/  BSYNC B0 ;  /* 0x0000000000007941 */ /* 0x000fea0003800000 */
.L_x_167:
        /* <DEDUP_REMOVED lines=10> */
.L_x_170:
[----:B------:R-:W-:Y:S05]  /*8830*/  BSYNC B0 ;  /* 0x0000000000007941 */ /* 0x000fea0003800000 */
.L_x_169:
        /* <DEDUP_REMOVED lines=10> */
.L_x_172:
[----:B------:R-:W-:Y:S05]  /*88e0*/  BSYNC B0 ;  /* 0x0000000000007941 */ /* 0x000fea0003800000 */
.L_x_171:
[----:B-----5:R-:W-:Y:S01]  /*88f0*/  HADD2.F32 R3, -RZ, R217.H0_H0 ;  /* 0x200000d9ff037230 */ /* 0x020fe20000004100 */
[----:B------:R-:W-:Y:S01]  /*8900*/  BSSY B0, `(.L_x_173) ;  /* 0x000000b000007945 */ /* 0x000fe20003800000 */
[----:B------:R-:W-:Y:S02]  /*8910*/  @P4 IMAD.MOV.U32 R8, RZ, RZ, R12 ;  /* 0x000000ffff084224 */ /* 0x000fe400078e000c */
[----:B------:R-:W-:Y:S02]  /*8920*/  @P4 IMAD.MOV.U32 R9, RZ, RZ, R13 ;  /* 0x000000ffff094224 */ /* 0x000fe400078e000d */
        /* <DEDUP_REMOVED lines=8> */
.L_x_174:
[----:B------:R-:W-:Y:S05]  /*89b0*/  BSYNC B0 ;  /* 0x0000000000007941 */ /* 0x000fea0003800000 */
.L_x_173:
        /* <DEDUP_REMOVED lines=13> */
.L_x_176:
[----:B------:R-:W-:Y:S05]  /*8a90*/  BSYNC B0 ;  /* 0x0000000000007941 */ /* 0x000fea0003800000 */
.L_x_175:
        /* <DEDUP_REMOVED lines=10> */
.L_x_178:
[----:B------:R-:W-:Y:S05]  /*8b40*/  BSYNC B0 ;  /* 0x0000000000007941 */ /* 0x000fea0003800000 */
.L_x_177:
        /* <DEDUP_REMOVED lines=10> */
.L_x_180:
[----:B------:R-:W-:Y:S05]  /*8bf0*/  BSYNC B0 ;  /* 0x0000000000007941 */ /* 0x000fea0003800000 */
.L_x_179:
        /* <DEDUP_REMOVED lines=12> */
.L_x_182:
[----:B------:R-:W-:Y:S05]  /*8cc0*/  BSYNC B0 ;  /* 0x0000000000007941 */ /* 0x000fea0003800000 */
.L_x_181:
        /* <DEDUP_REMOVED lines=13> */
.L_x_184:
[----:B------:R-:W-:Y:S05]  /*8da0*/  BSYNC B0 ;  /* 0x0000000000007941 */ /* 0x000fea0003800000 */
.L_x_183:
        /* <DEDUP_REMOVED lines=10> */
.L_x_186:
[----:B------:R-:W-:Y:S05]  /*8e50*/  BSYNC B0 ;  /* 0x0000000000007941 */ /* 0x000fea0003800000 */
.L_x_185:
        /* <DEDUP_REMOVED lines=10> */
.L_x_188:
[----:B------:R-:W-:Y:S05]  /*8f00*/  BSYNC B0 ;  /* 0x0000000000007941 */ /* 0x000fea0003800000 */
.L_x_187:
        /* <DEDUP_REMOVED lines=12> */
.L_x_190:
[----:B------:R-:W-:Y:S05]  /*8fd0*/  BSYNC B0 ;  /* 0x0000000000007941 */ /* 0x000fea0003800000 */
.L_x_189:
        /* <DEDUP_REMOVED lines=13> */
.L_x_192:
[----:B------:R-:W-:Y:S05]  /*90b0*/  BSYNC B0 ;  /* 0x0000000000007941 */ /* 0x000fea0003800000 */
.L_x_191:
        /* <DEDUP_REMOVED lines=10> */
.L_x_194:
[----:B------:R-:W-:Y:S05]  /*9160*/  BSYNC B0 ;  /* 0x0000000000007941 */ /* 0x000fea0003800000 */
.L_x_193:
        /* <DEDUP_REMOVED lines=10> */
.L_x_196:
[----:B------:R-:W-:Y:S05]  /*9210*/  BSYNC B0 ;  /* 0x0000000000007941 */ /* 0x000fea0003800000 */
.L_x_195:
        /* <DEDUP_REMOVED lines=12> */
.L_x_198:
[----:B------:R-:W-:Y:S05]  /*92e0*/  BSYNC B0 ;  /* 0x0000000000007941 */ /* 0x000fea0003800000 */
.L_x_197:
        /* <DEDUP_REMOVED lines=13> */
.L_x_200:
[----:B------:R-:W-:Y:S05]  /*93c0*/  BSYNC B0 ;  /* 0x0000000000007941 */ /* 0x000fea0003800000 */
.L_x_199:
        /* <DEDUP_REMOVED lines=10> */
.L_x_202:
[----:B------:R-:W-:Y:S05]  /*9470*/  BSYNC B0 ;  /* 0x0000000000007941 */ /* 0x000fea0003800000 */
.L_x_201:
        /* <DEDUP_REMOVED lines=10> */
.L_x_204:
[----:B------:R-:W-:Y:S05]  /*9520*/  BSYNC B0 ;  /* 0x0000000000007941 */ /* 0x000fea0003800000 */
.L_x_203:
        /* <DEDUP_REMOVED lines=12> */
.L_x_206:
[----:B------:R-:W-:Y:S05]  /*95f0*/  BSYNC B0 ;  /* 0x0000000000007941 */ /* 0x000fea0003800000 */
.L_x_205:
        /* <DEDUP_REMOVED lines=13> */
.L_x_208:
[----:B------:R-:W-:Y:S05]  /*96d0*/  BSYNC B0 ;  /* 0x0000000000007941 */ /* 0x000fea0003800000 */
.L_x_207:
        /* <DEDUP_REMOVED lines=10> */
.L_x_210:
[----:B------:R-:W-:Y:S05]  /*9780*/  BSYNC B0 ;  /* 0x0000000000007941 */ /* 0x000fea0003800000 */
.L_x_209:
        /* <DEDUP_REMOVED lines=10> */
.L_x_212:
[----:B------:R-:W-:Y:S05]  /*9830*/  BSYNC B0 ;  /* 0x0000000000007941 */ /* 0x000fea0003800000 */
.L_x_211:
        /* <DEDUP_REMOVED lines=12> */
.L_x_214:
[----:B------:R-:W-:Y:S05]  /*9900*/  BSYNC B0 ;  /* 0x0000000000007941 */ /* 0x000fea0003800000 */
.L_x_213:
        /* <DEDUP_REMOVED lines=13> */
.L_x_216:
[----:B------:R-:W-:Y:S05]  /*99e0*/  BSYNC B0 ;  /* 0x0000000000007941 */ /* 0x000fea0003800000 */
.L_x_215:
        /* <DEDUP_REMOVED lines=10> */
.L_x_218:
[----:B------:R-:W-:Y:S05]  /*9a90*/  BSYNC B0 ;  /* 0x0000000000007941 */ /* 0x000fea0003800000 */
.L_x_217:
        /* <DEDUP_REMOVED lines=10> */
.L_x_220:
[----:B------:R-:W-:Y:S05]  /*9b40*/  BSYNC B0 ;  /* 0x0000000000007941 */ /* 0x000fea0003800000 */
.L_x_219:
        /* <DEDUP_REMOVED lines=12> */
.L_x_222:
[----:B------:R-:W-:Y:S05]  /*9c10*/  BSYNC B0 ;  /* 0x0000000000007941 */ /* 0x000fea0003800000 */
.L_x_221:
        /* <DEDUP_REMOVED lines=13> */
.L_x_224:
[----:B------:R-:W-:Y:S05]  /*9cf0*/  BSYNC B0 ;  /* 0x0000000000007941 */ /* 0x000fea0003800000 */
.L_x_223:
        /* <DEDUP_REMOVED lines=10> */
.L_x_226:
[----:B------:R-:W-:Y:S05]  /*9da0*/  BSYNC B0 ;  /* 0x0000000000007941 */ /* 0x000fea0003800000 */
.L_x_225:
        /* <DEDUP_REMOVED lines=10> */
.L_x_228:
[----:B------:R-:W-:Y:S05]  /*9e50*/  BSYNC B0 ;  /* 0x0000000000007941 */ /* 0x000fea0003800000 */
.L_x_227:
        /* <DEDUP_REMOVED lines=12> */
.L_x_230:
[----:B------:R-:W-:Y:S05]  /*9f20*/  BSYNC B0 ;  /* 0x0000000000007941 */ /* 0x000fea0003800000 */
.L_x_229:
        /* <DEDUP_REMOVED lines=13> */
.L_x_232:
[----:B------:R-:W-:Y:S05]  /*a000*/  BSYNC B0 ;  /* 0x0000000000007941 */ /* 0x000fea0003800000 */
.L_x_231:
        /* <DEDUP_REMOVED lines=10> */
.L_x_234:
[----:B------:R-:W-:Y:S05]  /*a0b0*/  BSYNC B0 ;  /* 0x0000000000007941 */ /* 0x000fea0003800000 */
.L_x_233:
        /* <DEDUP_REMOVED lines=10> */
.L_x_236:
[----:B------:R-:W-:Y:S05]  /*a160*/  BSYNC B0 ;  /* 0x0000000000007941 */ /* 0x000fea0003800000 */
.L_x_235:
        /* <DEDUP_REMOVED lines=12> */
.L_x_238:
[----:B------:R-:W-:Y:S05]  /*a230*/  BSYNC B0 ;  /* 0x0000000000007941 */ /* 0x000fea0003800000 */
.L_x_237:
        /* <DEDUP_REMOVED lines=13> */
.L_x_240:
[----:B------:R-:W-:Y:S05]  /*a310*/  BSYNC B0 ;  /* 0x0000000000007941 */ /* 0x000fea0003800000 */
.L_x_239:
        /* <DEDUP_REMOVED lines=10> */
.L_x_242:
[----:B------:R-:W-:Y:S05]  /*a3c0*/  BSYNC B0 ;  /* 0x0000000000007941 */ /* 0x000fea0003800000 */
.L_x_241:
        /* <DEDUP_REMOVED lines=10> */
.L_x_244:
[----:B------:R-:W-:Y:S05]  /*a470*/  BSYNC B0 ;  /* 0x0000000000007941 */ /* 0x000fea0003800000 */
.L_x_243:
        /* <DEDUP_REMOVED lines=12> */
.L_x_246:
[----:B------:R-:W-:Y:S05]  /*a540*/  BSYNC B0 ;  /* 0x0000000000007941 */ /* 0x000fea0003800000 */
.L_x_245:
        /* <DEDUP_REMOVED lines=13> */
.L_x_248:
[----:B------:R-:W-:Y:S05]  /*a620*/  BSYNC B0 ;  /* 0x0000000000007941 */ /* 0x000fea0003800000 */
.L_x_247:
        /* <DEDUP_REMOVED lines=10> */
.L_x_250:
[----:B------:R-:W-:Y:S05]  /*a6d0*/  BSYNC B0 ;  /* 0x0000000000007941 */ /* 0x000fea0003800000 */
.L_x_249:
        /* <DEDUP_REMOVED lines=10> */
.L_x_252:
[----:B------:R-:W-:Y:S05]  /*a780*/  BSYNC B0 ;  /* 0x0000000000007941 */ /* 0x000fea0003800000 */
.L_x_251:
        /* <DEDUP_REMOVED lines=12> */
.L_x_254:
[----:B------:R-:W-:Y:S05]  /*a850*/  BSYNC B0 ;  /* 0x0000000000007941 */ /* 0x000fea0003800000 */
.L_x_253:
        /* <DEDUP_REMOVED lines=13> */
.L_x_256:
[----:B------:R-:W-:Y:S05]  /*a930*/  BSYNC B0 ;  /* 0x0000000000007941 */ /* 0x000fea0003800000 */
.L_x_255:
[----:B-----5:R-:W-:Y:S01]  /*a940*/  HADD2.F32 R3, -RZ, R217.H0_H0 ;  /* 0x200000d9ff037230 */ /* 0x020fe20000004100 */
[----:B------:R-:W-:Y:S04]  /*a950*/  BSSY B0, `(.L_x_257) ;  /* 0x0000008000007945 */ /* 0x000fe80003800000 */
[----:B------:R-:W-:-:S04]  /*a960*/  FMUL R3, R3, UR17 ;  /* 0x0000001103037c20 */ /* 0x000fc80008400000 */
[----:B------:R-:W-:-:S05]  /*a970*/  FFMA R3, R204, UR16, R3 ;  /* 0x00000010cc037c23 */ /* 0x000fca0008000003 */
[----:B------:R-:W-:-:S05]  /*a980*/  F2FP.F16.F32.PACK_AB R3, RZ, R3 ;  /* 0x00000003ff03723e */ /* 0x000fca00000000ff */
[----:B------:R0:W-:Y:S01]  /*a990*/  @P4 STG.E.U16 desc[UR12][R6.64+0xd0], R3 ;  /* 0x0000d00306004986 */ /* 0x0001e2000c10150c */
[----:B------:R-:W-:-:S13]  /*a9a0*/  ISETP.GT.AND P4, PT, R0, 0x40, P6 ;  /* 0x000000400000780c */ /* 0x000fda0003784270 */
[----:B0-----:R-:W-:Y:S05]  /*a9b0*/  @!P4 BRA `(.L_x_258) ;  /* 0x000000000004c947 */ /* 0x001fea0003800000 */
[----:B------:R0:W5:Y:S02]  /*a9c0*/  LDG.E.LTC128B.U16 R217, desc[UR12][R218.64+0xd2] ;  /* 0x0000d20cdad97981 */ /* 0x000164000c1e1520 */
.L_x_258:
[----:B------:R-:W-:Y:S05]  /*a9d0*/  BSYNC B0 ;  /* 0x0000000000007941 */ /* 0x000fea0003800000 */
.L_x_257:
        /* <DEDUP_REMOVED lines=10> */
.L_x_260:
[----:B------:R-:W-:Y:S05]  /*aa80*/  BSYNC B0 ;  /* 0x0000000000007941 */ /* 0x000fea0003800000 */
.L_x_259:
        /* <DEDUP_REMOVED lines=8> */
[----:B------:R-:W-:-:S13]  /*ab10*/  ISETP.GT.AND P4, PT, R0, 0x48, P6 ;  /* 0x000000480000780c */ /* 0x000fda0003784270 */
[----:B0-----:R-:W-:Y:S05]  /*ab20*/  @!P4 BRA `(.L_x_262) ;  /* 0x000000000004c947 */ /* 0x001fea0003800000 */
[----:B------:R0:W5:Y:S02]  /*ab30*/  LDG.E.LTC128B.U16 R217, desc[UR12][R16.64+0xd2] ;  /* 0x0000d20c10d97981 */ /* 0x000164000c1e1520 */
.L_x_262:
[----:B------:R-:W-:Y:S05]  /*ab40*/  BSYNC B0 ;  /* 0x0000000000007941 */ /* 0x000fea0003800000 */
.L_x_261:
        /* <DEDUP_REMOVED lines=9> */
[----:B------:R-:W-:-:S13]  /*abe0*/  ISETP.GT.AND P4, PT, R0, 0x40, P3 ;  /* 0x000000400000780c */ /* 0x000fda0001f84270 */
[----:B0-----:R-:W-:Y:S05]  /*abf0*/  @!P4 BRA `(.L_x_264) ;  /* 0x000000000004c947 */ /* 0x001fea0003800000 */
[----:B------:R0:W5:Y:S02]  /*ac00*/  LDG.E.LTC128B.U16 R217, desc[UR12][R218.64+0xe0] ;  /* 0x0000e00cdad97981 */ /* 0x000164000c1e1520 */
.L_x_264:
[----:B------:R-:W-:Y:S05]  /*ac10*/  BSYNC B0 ;  /* 0x0000000000007941 */ /* 0x000fea0003800000 */
.L_x_263:
        /* <DEDUP_REMOVED lines=9> */
.L_x_266:
[----:B------:R-:W-:Y:S05]  /*acb0*/  BSYNC B0 ;  /* 0x0000000000007941 */ /* 0x000fea0003800000 */
.L_x_265:
        /* <DEDUP_REMOVED lines=9> */
.L_x_268:
[----:B------:R-:W-:Y:S05]  /*ad50*/  BSYNC B0 ;  /* 0x0000000000007941 */ /* 0x000fea0003800000 */
.L_x_267:
        /* <DEDUP_REMOVED lines=11> */
.L_x_270:
[----:B------:R-:W-:Y:S05]  /*ae10*/  BSYNC B0 ;  /* 0x0000000000007941 */ /* 0x000fea0003800000 */
.L_x_269:
        /* <DEDUP_REMOVED lines=12> */
.L_x_272:
[----:B------:R-:W-:Y:S05]  /*aee0*/  BSYNC B0 ;  /* 0x0000000000007941 */ /* 0x000fea0003800000 */
.L_x_271:
        /* <DEDUP_REMOVED lines=9> */
.L_x_274:
[----:B------:R-:W-:Y:S05]  /*af80*/  BSYNC B0 ;  /* 0x0000000000007941 */ /* 0x000fea0003800000 */
.L_x_273:
        /* <DEDUP_REMOVED lines=9> */
.L_x_276:
[----:B------:R-:W-:Y:S05]  /*b020*/  BSYNC B0 ;  /* 0x0000000000007941 */ /* 0x000fea0003800000 */
.L_x_275:
        /* <DEDUP_REMOVED lines=11> */
.L_x_278:
[----:B------:R-:W-:Y:S05]  /*b0e0*/  BSYNC B0 ;  /* 0x0000000000007941 */ /* 0x000fea0003800000 */
.L_x_277:
[----:B-----5:R-:W-:-:S05]  /*b0f0*/  HADD2.F32 R3, -RZ, R217.H0_H0 ;  /* 0x200000d9ff037230 */ /* 0x020fca0000004100 */
[----:B------:R-:W-:-:S04]  /*b100*/  FMUL R6, R3, UR17 ;  /* 0x0000001103067c20 */ /* 0x000fc80008400000 */
[----:B------:R-:W-:-:S05]  /*b110*/  FFMA R6, R215, UR16, R6 ;  /* 0x00000010d7067c23 */ /* 0x000fca0008000006 */
[----:B------:R-:W-:-:S04]  /*b120*/  F2FP.F16.F32.PACK_AB R6, RZ, R6 ;  /* 0x00000006ff06723e */ /* 0x000fc800000000ff */
[----:B------:R-:W-:-:S05]  /*b130*/  PRMT R7, R6, 0x7610, R7 ;  /* 0x0000761006077816 */ /* 0x000fca0000000007 */
[----:B------:R1:W-:Y:S01]  /*b140*/  @P4 STG.E.U16 desc[UR12][R12.64+0xf2], R7 ;  /* 0x0000f2070c004986 */ /* 0x0003e2000c10150c */
[----:B------:R-:W-:-:S04]  /*b150*/  IADD3 R6, P4, R4, UR9, RZ ;  /* 0x0000000904067c10 */ /* 0x000fc8000ff9e0ff */
[----:B-1----:R-:W-:Y:S02]  /*b160*/  IADD3.X R7, R5, UR22, RZ, P4, !PT ;  /* 0x0000001605077c10 */ /* 0x002fe4000a7fe4ff */
        /* <DEDUP_REMOVED lines=10> */
[----:B-1----:R-:W-:Y:S05]  /*b210*/  @!P4 BRA `(.L_x_280) ;  /* 0x000000000004c947 */ /* 0x002fea0003800000 */
[----:B------:R1:W5:Y:S02]  /*b220*/  LDG.E.LTC128B.U16 R217, desc[UR12][R220.64+0x2] ;  /* 0x0000020cdcd97981 */ /* 0x000364000c1e1520 */
.L_x_280:
[----:B------:R-:W-:Y:S05]  /*b230*/  BSYNC B0 ;  /* 0x0000000000007941 */ /* 0x000fea0003800000 */
.L_x_279:
        /* <DEDUP_REMOVED lines=10> */
[----:B--2---:R-:W-:Y:S05]  /*b2e0*/  @!P4 BRA `(.L_x_282) ;  /* 0x000000000004c947 */ /* 0x004fea0003800000 */
[----:B------:R2:W5:Y:S02]  /*b2f0*/  LDG.E.LTC128B.U16 R217, desc[UR12][R224.64] ;  /* 0x0000000ce0d97981 */ /* 0x000564000c1e1520 */
.L_x_282:
[----:B------:R-:W-:Y:S05]  /*b300*/  BSYNC B0 ;  /* 0x0000000000007941 */ /* 0x000fea0003800000 */
.L_x_281:
        /* <DEDUP_REMOVED lines=10> */
[----:B0-----:R-:W-:Y:S05]  /*b3b0*/  @!P4 BRA `(.L_x_284) ;  /* 0x000000000004c947 */ /* 0x001fea0003800000 */
[----:B------:R0:W5:Y:S02]  /*b3c0*/  LDG.E.LTC128B.U16 R217, desc[UR12][R18.64+0x2] ;  /* 0x0000020c12d97981 */ /* 0x000164000c1e1520 */
.L_x_284:
[----:B------:R-:W-:Y:S05]  /*b3d0*/  BSYNC B0 ;  /* 0x0000000000007941 */ /* 0x000fea0003800000 */
.L_x_283:
        /* <DEDUP_REMOVED lines=10> */
.L_x_286:
[----:B------:R-:W-:Y:S05]  /*b480*/  BSYNC B0 ;  /* 0x0000000000007941 */ /* 0x000fea0003800000 */
.L_x_285:
        /* <DEDUP_REMOVED lines=10> */
.L_x_288:
[----:B------:R-:W-:Y:S05]  /*b530*/  BSYNC B0 ;  /* 0x0000000000007941 */ /* 0x000fea0003800000 */
.L_x_287:
        /* <DEDUP_REMOVED lines=10> */
.L_x_290:
[----:B------:R-:W-:Y:S05]  /*b5e0*/  BSYNC B0 ;  /* 0x0000000000007941 */ /* 0x000fea0003800000 */
.L_x_289:
        /* <DEDUP_REMOVED lines=10> */
.L_x_292:
[----:B------:R-:W-:Y:S05]  /*b690*/  BSYNC B0 ;  /* 0x0000000000007941 */ /* 0x000fea0003800000 */
.L_x_291:
        /* <DEDUP_REMOVED lines=13> */
.L_x_294:
[----:B------:R-:W-:Y:S05]  /*b770*/  BSYNC B0 ;  /* 0x0000000000007941 */ /* 0x000fea0003800000 */
.L_x_293:
        /* <DEDUP_REMOVED lines=10> */
.L_x_296:
[----:B------:R-:W-:Y:S05]  /*b820*/  BSYNC B0 ;  /* 0x0000000000007941 */ /* 0x000fea0003800000 */
.L_x_295:
        /* <DEDUP_REMOVED lines=10> */
.L_x_298:
[----:B------:R-:W-:Y:S05]  /*b8d0*/  BSYNC B0 ;  /* 0x0000000000007941 */ /* 0x000fea0003800000 */
.L_x_297:
        /* <DEDUP_REMOVED lines=12> */
.L_x_300:
[----:B------:R-:W-:Y:S05]  /*b9a0*/  BSYNC B0 ;  /* 0x0000000000007941 */ /* 0x000fea0003800000 */
.L_x_299:
        /* <DEDUP_REMOVED lines=13> */
.L_x_302:
[----:B------:R-:W-:Y:S05]  /*ba80*/  BSYNC B0 ;  /* 0x0000000000007941 */ /* 0x000fea0003800000 */
.L_x_301:
        /* <DEDUP_REMOVED lines=10> */
.L_x_304:
[----:B------:R-:W-:Y:S05]  /*bb30*/  BSYNC B0 ;  /* 0x0000000000007941 */ /* 0x000fea0003800000 */
.L_x_303:
        /* <DEDUP_REMOVED lines=10> */
.L_x_306:
[----:B------:R-:W-:Y:S05]  /*bbe0*/  BSYNC B0 ;  /* 0x0000000000007941 */ /* 0x000fea0003800000 */
.L_x_305:
        /* <DEDUP_REMOVED lines=12> */
.L_x_308:
[----:B------:R-:W-:Y:S05]  /*bcb0*/  BSYNC B0 ;  /* 0x0000000000007941 */ /* 0x000fea0003800000 */
.L_x_307:
        /* <DEDUP_REMOVED lines=13> */
.L_x_310:
[----:B------:R-:W-:Y:S05]  /*bd90*/  BSYNC B0 ;  /* 0x0000000000007941 */ /* 0x000fea0003800000 */
.L_x_309:
        /* <DEDUP_REMOVED lines=10> */
.L_x_312:
[----:B------:R-:W-:Y:S05]  /*be40*/  BSYNC B0 ;  /* 0x0000000000007941 */ /* 0x000fea0003800000 */
.L_x_311:
        /* <DEDUP_REMOVED lines=10> */
.L_x_314:
[----:B------:R-:W-:Y:S05]  /*bef0*/  BSYNC B0 ;  /* 0x0000000000007941 */ /* 0x000fea0003800000 */
.L_x_313:
        /* <DEDUP_REMOVED lines=12> */
.L_x_316:
[----:B------:R-:W-:Y:S05]  /*bfc0*/  BSYNC B0 ;  /* 0x0000000000007941 */ /* 0x000fea0003800000 */
.L_x_315:
        /* <DEDUP_REMOVED lines=13> */
.L_x_318:
[----:B------:R-:W-:Y:S05]  /*c0a0*/  BSYNC B0 ;  /* 0x0000000000007941 */ /* 0x000fea0003800000 */
.L_x_317:
        /* <DEDUP_REMOVED lines=10> */
.L_x_320:
[----:B------:R-:W-:Y:S05]  /*c150*/  BSYNC B0 ;  /* 0x0000000000007941 */ /* 0x000fea0003800000 */
.L_x_319:
        /* <DEDUP_REMOVED lines=10> */
.L_x_322:
[----:B------:R-:W-:Y:S05]  /*c200*/  BSYNC B0 ;  /* 0x0000000000007941 */ /* 0x000fea0003800000 */
.L_x_321:
        /* <DEDUP_REMOVED lines=12> */
.L_x_324:
[----:B------:R-:W-:Y:S05]  /*c2d0*/  BSYNC B0 ;  /* 0x0000000000007941 */ /* 0x000fea0003800000 */
.L_x_323:
        /* <DEDUP_REMOVED lines=13> */
.L_x_326:
[----:B------:R-:W-:Y:S05]  /*c3b0*/  BSYNC B0 ;  /* 0x0000000000007941 */ /* 0x000fea0003800000 */
.L_x_325:
        /* <DEDUP_REMOVED lines=10> */
.L_x_328:
[----:B------:R-:W-:Y:S05]  /*c460*/  BSYNC B0 ;  /* 0x0000000000007941 */ /* 0x000fea0003800000 */
.L_x_327:
        /* <DEDUP_REMOVED lines=10> */
.L_x_330:
[----:B------:R-:W-:Y:S05]  /*c510*/  BSYNC B0 ;  /* 0x0000000000007941 */ /* 0x000fea0003800000 */
.L_x_329:
        /* <DEDUP_REMOVED lines=12> */
.L_x_332:
[----:B------:R-:W-:Y:S05]  /*c5e0*/  BSYNC B0 ;  /* 0x0000000000007941 */ /* 0x000fea0003800000 */
.L_x_331:
        /* <DEDUP_REMOVED lines=13> */
.L_x_334:
[----:B------:R-:W-:Y:S05]  /*c6c0*/  BSYNC B0 ;  /* 0x0000000000007941 */ /* 0x000fea0003800000 */
.L_x_333:
        /* <DEDUP_REMOVED lines=10> */
.L_x_336:
[----:B------:R-:W-:Y:S05]  /*c770*/  BSYNC B0 ;  /* 0x0000000000007941 */ /* 0x000fea0003800000 */
.L_x_335:
        /* <DEDUP_REMOVED lines=10> */
.L_x_338:
[----:B------:R-:W-:Y:S05]  /*c820*/  BSYNC B0 ;  /* 0x0000000000007941 */ /* 0x000fea0003800000 */
.L_x_337:
        /* <DEDUP_REMOVED lines=12> */
.L_x_340:
[----:B------:R-:W-:Y:S05]  /*c8f0*/  BSYNC B0 ;  /* 0x0000000000007941 */ /* 0x000fea0003800000 */
.L_x_339:
        /* <DEDUP_REMOVED lines=13> */
.L_x_342:
[----:B------:R-:W-:Y:S05]  /*c9d0*/  BSYNC B0 ;  /* 0x0000000000007941 */ /* 0x000fea0003800000 */
.L_x_341:
        /* <DEDUP_REMOVED lines=10> */
.L_x_344:
[----:B------:R-:W-:Y:S05]  /*ca80*/  BSYNC B0 ;  /* 0x0000000000007941 */ /* 0x000fea0003800000 */
.L_x_343:
        /* <DEDUP_REMOVED lines=10> */
.L_x_346:
[----:B------:R-:W-:Y:S05]  /*cb30*/  BSYNC B0 ;  /* 0x0000000000007941 */ /* 0x000fea0003800000 */
.L_x_345:
[----:B-----5:R-:W-:Y:S01]  /*cb40*/  HADD2.F32 R3, -RZ, R217.H0_H0 ;  /* 0x200000d9ff037230 */ /* 0x020fe20000004100 */
[----:B------:R-:W-:Y:S01]  /*cb50*/  IADD3 R8, R4, UR25, R216 ;  /* 0x0000001904087c10 */ /* 0x000fe2000fffe0d8 */
[----:B------:R-:W-:Y:S01]  /*cb60*/  @P4 IMAD.MOV.U32 R9, RZ, RZ, R21 ;  /* 0x000000ffff094224 */ /* 0x000fe200078e0015 */
[----:B------:R-:W-:Y:S02]  /*cb70*/  BSSY B0, `(.L_x_347) ;  /* 0x0000009000007945 */ /* 0x000fe40003800000 */
        /* <DEDUP_REMOVED lines=8> */
.L_x_348:
[----:B------:R-:W-:Y:S05]  /*cc00*/  BSYNC B0 ;  /* 0x0000000000007941 */ /* 0x000fea0003800000 */
.L_x_347:
[----:B-----5:R-:W-:Y:S01]  /*cc10*/  HADD2.F32 R3, -RZ, R217.H0_H0 ;  /* 0x200000d9ff037230 */ /* 0x020fe20000004100 */
[----:B------:R-:W-:Y:S01]  /*cc20*/  BSSY B0, `(.L_x_349) ;  /* 0x000000b000007945 */ /* 0x000fe20003800000 */
[----:B------:R-:W-:-:S03]  /*cc30*/  @P4 IMAD.MOV.U32 R9, RZ, RZ, R21 ;  /* 0x000000ffff094224 */ /* 0x000fc600078e0015 */
[----:B------:R-:W-:-:S04]  /*cc40*/  FMUL R8, R3, UR17 ;  /* 0x0000001103087c20 */ /* 0x000fc80008400000 */
[----:B------:R-:W-:-:S05]  /*cc50*/  FFMA R8, R123, UR16, R8 ;  /* 0x000000107b087c23 */ /* 0x000fca0008000008 */
[----:B------:R-:W-:Y:S02]  /*cc60*/  F2FP.F16.F32.PACK_AB R3, RZ, R8 ;  /* 0x00000008ff03723e */ /* 0x000fe400000000ff */
[----:B------:R-:W-:-:S05]  /*cc70*/  IADD3 R8, R4, UR25, R216 ;  /* 0x0000001904087c10 */ /* 0x000fca000fffe0d8 */
[----:B------:R0:W-:Y:S01]  /*cc80*/  @P4 STG.E.U16 desc[UR12][R8.64+0x82], R3 ;  /* 0x0000820308004986 */ /* 0x0001e2000c10150c */
[----:B------:R-:W-:-:S04]  /*cc90*/  LOP3.LUT P4, RZ, R2, 0x2000, RZ, 0xc0, !PT ;  /* 0x0000200002ff7812 */ /* 0x000fc8000788c0ff */
[----:B------:R-:W-:-:S13]  /*cca0*/  ISETP.GT.AND P4, PT, R0, 0x80, P4 ;  /* 0x000000800000780c */ /* 0x000fda0002784270 */
[----:B0-----:R-:W-:Y:S05]  /*ccb0*/  @!P4 BRA `(.L_x_350) ;  /* 0x000000000004c947 */ /* 0x001fea0003800000 */
[----:B------:R0:W5:Y:S02]  /*ccc0*/  LDG.E.LTC128B.U16 R217, desc[UR12][R220.64+0x90] ;  /* 0x0000900cdcd97981 */ /* 0x000164000c1e1520 */
.L_x_350:
[----:B------:R-:W-:Y:S05]  /*ccd0*/  BSYNC B0 ;  /* 0x0000000000007941 */ /* 0x000fea0003800000 */
.L_x_349:
        /* <DEDUP_REMOVED lines=10> */
.L_x_352:
[----:B------:R-:W-:Y:S05]  /*cd80*/  BSYNC B0 ;  /* 0x0000000000007941 */ /* 0x000fea0003800000 */
.L_x_351:
        /* <DEDUP_REMOVED lines=10> */
.L_x_354:
[----:B------:R-:W-:Y:S05]  /*ce30*/  BSYNC B0 ;  /* 0x0000000000007941 */ /* 0x000fea0003800000 */
.L_x_353:
        /* <DEDUP_REMOVED lines=12> */
.L_x_356:
[----:B------:R-:W-:Y:S05]  /*cf00*/  BSYNC B0 ;  /* 0x0000000000007941 */ /* 0x000fea0003800000 */
.L_x_355:
        /* <DEDUP_REMOVED lines=12> */
.L_x_358:
[----:B------:R-:W-:Y:S05]  /*cfd0*/  BSYNC B0 ;  /* 0x0000000000007941 */ /* 0x000fea0003800000 */
.L_x_357:
        /* <DEDUP_REMOVED lines=10> */
.L_x_360:
[----:B------:R-:W-:Y:S05]  /*d080*/  BSYNC B0 ;  /* 0x0000000000007941 */ /* 0x000fea0003800000 */
.L_x_359:
        /* <DEDUP_REMOVED lines=10> */
.L_x_362:
[----:B------:R-:W-:Y:S05]  /*d130*/  BSYNC B0 ;  /* 0x0000000000007941 */ /* 0x000fea0003800000 */
.L_x_361:
        /* <DEDUP_REMOVED lines=12> */
.L_x_364:
[----:B------:R-:W-:Y:S05]  /*d200*/  BSYNC B0 ;  /* 0x0000000000007941 */ /* 0x000fea0003800000 */
.L_x_363:
        /* <DEDUP_REMOVED lines=12> */
.L_x_366:
[----:B------:R-:W-:Y:S05]  /*d2d0*/  BSYNC B0 ;  /* 0x0000000000007941 */ /* 0x000fea0003800000 */
.L_x_365:
        /* <DEDUP_REMOVED lines=10> */
.L_x_368:
[----:B------:R-:W-:Y:S05]  /*d380*/  BSYNC B0 ;  /* 0x0000000000007941 */ /* 0x000fea0003800000 */
.L_x_367:
        /* <DEDUP_REMOVED lines=10> */
.L_x_370:
[----:B------:R-:W-:Y:S05]  /*d430*/  BSYNC B0 ;  /* 0x0000000000007941 */ /* 0x000fea0003800000 */
.L_x_369:
        /* <DEDUP_REMOVED lines=12> */
.L_x_372:
[----:B------:R-:W-:Y:S05]  /*d500*/  BSYNC B0 ;  /* 0x0000000000007941 */ /* 0x000fea0003800000 */
.L_x_371:
        /* <DEDUP_REMOVED lines=12> */
.L_x_374:
[----:B------:R-:W-:Y:S05]  /*d5d0*/  BSYNC B0 ;  /* 0x0000000000007941 */ /* 0x000fea0003800000 */
.L_x_373:
        /* <DEDUP_REMOVED lines=10> */
.L_x_376:
[----:B------:R-:W-:Y:S05]  /*d680*/  BSYNC B0 ;  /* 0x0000000000007941 */ /* 0x000fea0003800000 */
.L_x_375:
        /* <DEDUP_REMOVED lines=10> */
.L_x_378:
[----:B------:R-:W-:Y:S05]  /*d730*/  BSYNC B0 ;  /* 0x0000000000007941 */ /* 0x000fea0003800000 */
.L_x_377:
        /* <DEDUP_REMOVED lines=12> */
.L_x_380:
[----:B------:R-:W-:Y:S05]  /*d800*/  BSYNC B0 ;  /* 0x0000000000007941 */ /* 0x000fea0003800000 */
.L_x_379:
        /* <DEDUP_REMOVED lines=12> */
.L_x_382:
[----:B------:R-:W-:Y:S05]  /*d8d0*/  BSYNC B0 ;  /* 0x0000000000007941 */ /* 0x000fea0003800000 */
.L_x_381:
        /* <DEDUP_REMOVED lines=9> */
.L_x_384:
[----:B------:R-:W-:Y:S05]  /*d970*/  BSYNC B0 ;  /* 0x0000000000007941 */ /* 0x000fea0003800000 */
.L_x_383:
        /* <DEDUP_REMOVED lines=10> */
.L_x_386:
[----:B------:R-:W-:Y:S05]  /*da20*/  BSYNC B0 ;  /* 0x0000000000007941 */ /* 0x000fea0003800000 */
.L_x_385:
        /* <DEDUP_REMOVED lines=8> */
[----:B------:R-:W-:-:S13]  /*dab0*/  ISETP.GT.AND P4, PT, R0, 0x88, P6 ;  /* 0x000000880000780c */ /* 0x000fda0003784270 */
[----:B0-----:R-:W-:Y:S05]  /*dac0*/  @!P4 BRA `(.L_x_388) ;  /* 0x000000000004c947 */ /* 0x001fea0003800000 */
[----:B------:R0:W5:Y:S02]  /*dad0*/  LDG.E.LTC128B.U16 R217, desc[UR12][R18.64+0xd2] ;  /* 0x0000d20c12d97981 */ /* 0x000164000c1e1520 */
.L_x_388:
[----:B------:R-:W-:Y:S05]  /*dae0*/  BSYNC B0 ;  /* 0x0000000000007941 */ /* 0x000fea0003800000 */
.L_x_387:
        /* <DEDUP_REMOVED lines=8> */
[----:B------:R-:W-:-:S13]  /*db70*/  ISETP.GT.AND P4, PT, R0, 0x80, P3 ;  /* 0x000000800000780c */ /* 0x000fda0001f84270 */
[----:B0-----:R-:W-:Y:S05]  /*db80*/  @!P4 BRA `(.L_x_390) ;  /* 0x000000000004c947 */ /* 0x001fea0003800000 */
[----:B------:R0:W5:Y:S02]  /*db90*/  LDG.E.LTC128B.U16 R217, desc[UR12][R220.64+0xe0] ;  /* 0x0000e00cdcd97981 */ /* 0x000164000c1e1520 */
.L_x_390:
[----:B------:R-:W-:Y:S05]  /*dba0*/  BSYNC B0 ;  /* 0x0000000000007941 */ /* 0x000fea0003800000 */
.L_x_389:
        /* <DEDUP_REMOVED lines=9> */
.L_x_392:
[----:B------:R-:W-:Y:S05]  /*dc40*/  BSYNC B0 ;  /* 0x0000000000007941 */ /* 0x000fea0003800000 */
.L_x_391:
        /* <DEDUP_REMOVED lines=9> */
.L_x_394:
[----:B------:R-:W-:Y:S05]  /*dce0*/  BSYNC B0 ;  /* 0x0000000000007941 */ /* 0x000fea0003800000 */
.L_x_393:
        /* <DEDUP_REMOVED lines=11> */
.L_x_396:
[----:B------:R-:W-:Y:S05]  /*dda0*/  BSYNC B0 ;  /* 0x0000000000007941 */ /* 0x000fea0003800000 */
.L_x_395:
        /* <DEDUP_REMOVED lines=11> */
.L_x_398:
[----:B------:R-:W-:Y:S05]  /*de60*/  BSYNC B0 ;  /* 0x0000000000007941 */ /* 0x000fea0003800000 */
.L_x_397:
        /* <DEDUP_REMOVED lines=9> */
.L_x_400:
[----:B------:R-:W-:Y:S05]  /*df00*/  BSYNC B0 ;  /* 0x0000000000007941 */ /* 0x000fea0003800000 */
.L_x_399:
        /* <DEDUP_REMOVED lines=9> */
.L_x_402:
[----:B------:R-:W-:Y:S05]  /*dfa0*/  BSYNC B0 ;  /* 0x0000000000007941 */ /* 0x000fea0003800000 */
.L_x_401:
        /* <DEDUP_REMOVED lines=11> */
.L_x_404:
[----:B------:R-:W-:Y:S05]  /*e060*/  BSYNC B0 ;  /* 0x0000000000007941 */ /* 0x000fea0003800000 */
.L_x_403:
[----:B-----5:R-:W-:Y:S01]  /*e070*/  HADD2.F32 R3, -RZ, R217.H0_H0 ;  /* 0x200000d9ff037230 */ /* 0x020fe20000004100 */
[----:B------:R-:W-:-:S04]  /*e080*/  IADD3 R20, R4, UR25, R216 ;  /* 0x0000001904147c10 */ /* 0x000fc8000fffe0d8 */
[----:B------:R-:W-:-:S04]  /*e090*/  FMUL R6, R3, UR17 ;  /* 0x0000001103067c20 */ /* 0x000fc80008400000 */
[----:B------:R-:W-:-:S05]  /*e0a0*/  FFMA R6, R151, UR16, R6 ;  /* 0x0000001097067c23 */ /* 0x000fca0008000006 */
[----:B------:R-:W-:-:S05]  /*e0b0*/  F2FP.F16.F32.PACK_AB R6, RZ, R6 ;  /* 0x00000006ff06723e */ /* 0x000fca00000000ff */
[----:B------:R1:W-:Y:S01]  /*e0c0*/  @P4 STG.E.U16 desc[UR12][R20.64+0xf2], R6 ;  /* 0x0000f20614004986 */ /* 0x0003e2000c10150c */
[----:B------:R-:W-:-:S13]  /*e0d0*/  ISETP.GT.AND P4, PT, R0, 0xc0, P5 ;  /* 0x000000c00000780c */ /* 0x000fda0002f84270 */
[----:B------:R-:W2:Y:S01]  /*e0e0*/  @P4 LDG.E.LTC128B.U16 R217, desc[UR12][R228.64] ;  /* 0x0000000ce4d94981 */ /* 0x000ea2000c1e1520 */
[----:B------:R-:W-:Y:S01]  /*e0f0*/  IMAD.U32 R7, RZ, RZ, UR18 ;  /* 0x00000012ff077e24 */ /* 0x000fe2000f8e00ff */
[----:B------:R-:W-:Y:S01]  /*e100*/  UIMAD UR9, UR19, 0x180, URZ ;  /* 0x00000180130978a4 */ /* 0x000fe2000f8e023f */
[----:B------:R-:W-:Y:S02]  /*e110*/  BSSY B0, `(.L_x_405) ;  /* 0x000000d000007945 */ /* 0x000fe40003800000 */
[----:B------:R-:W-:-:S04]  /*e120*/  IMAD.WIDE.U32 R4, R7, 0x180, R4 ;  /* 0x0000018007047825 */ /* 0x000fc800078e0004 */
[----:B------:R-:W-:Y:S02]  /*e130*/  VIADD R7, R5, UR9 ;  /* 0x0000000905077c36 */ /* 0x000fe40008000000 */
[----:B-1----:R-:W-:Y:S02]  /*e140*/  @P4 IMAD.MOV.U32 R6, RZ, RZ, R4 ;  /* 0x000000ffff064224 */ /* 0x002fe400078e0004 */
        /* <DEDUP_REMOVED lines=9> */
.L_x_406:
[----:B------:R-:W-:Y:S05]  /*e1e0*/  BSYNC B0 ;  /* 0x0000000000007941 */ /* 0x000fea0003800000 */
.L_x_405:
[----:B-----5:R-:W-:Y:S01]  /*e1f0*/  HADD2.F32 R3, -RZ, R217.H0_H0 ;  /* 0x200000d9ff037230 */ /* 0x020fe20000004100 */
[----:B------:R-:W-:Y:S01]  /*e200*/  ISETP.GT.AND P5, PT, R0, 0xc8, P5 ;  /* 0x000000c80000780c */ /* 0x000fe20002fa4270 */
[----:B------:R-:W-:Y:S01]  /*e210*/  @P4 IMAD.MOV.U32 R12, RZ, RZ, R4 ;  /* 0x000000ffff0c4224 */ /* 0x000fe200078e0004 */
[----:B------:R-:W-:Y:S01]  /*e220*/  BSSY B0, `(.L_x_407) ;  /* 0x000000e000007945 */ /* 0x000fe20003800000 */
[----:B------:R-:W-:Y:S02]  /*e230*/  @P4 IMAD.MOV.U32 R13, RZ, RZ, R7 ;  /* 0x000000ffff0d4224 */ /* 0x000fe400078e0007 */
[----:B------:R-:W-:Y:S01]  /*e240*/  FMUL R6, R3, UR17 ;  /* 0x0000001103067c20 */ /* 0x000fe20008400000 */
[----:B------:R-:W-:-:S03]  /*e250*/  VIADD R9, R5, UR9 ;  /* 0x0000000905097c36 */ /* 0x000fc60008000000 */
[----:B------:R-:W-:-:S05]  /*e260*/  FFMA R6, R25, UR16, R6 ;  /* 0x0000001019067c23 */ /* 0x000fca0008000006 */
[----:B------:R-:W-:-:S04]  /*e270*/  F2FP.F16.F32.PACK_AB R6, RZ, R6 ;  /* 0x00000006ff06723e */ /* 0x000fc800000000ff */
[----:B------:R-:W-:-:S05]  /*e280*/  PRMT R3, R6, 0x7610, R3 ;  /* 0x0000761006037816 */ /* 0x000fca0000000003 */
[----:B------:R2:W-:Y:S01]  /*e290*/  @P4 STG.E.U16 desc[UR12][R12.64+0x2], R3 ;  /* 0x000002030c004986 */ /* 0x0005e2000c10150c */
[----:B------:R-:W-:-:S04]  /*e2a0*/  IADD3 R10, P4, R4, UR25, RZ ;  /* 0x00000019040a7c10 */ /* 0x000fc8000ff9e0ff */
[----:B------:R-:W-:Y:S02]  /*e2b0*/  IADD3.X R11, R7, UR8, RZ, P4, !PT ;  /* 0x00000008070b7c10 */ /* 0x000fe4000a7fe4ff */
[----:B------:R-:W-:-:S04]  /*e2c0*/  IADD3 R6, P4, R4, UR25, RZ ;  /* 0x0000001904067c10 */ /* 0x000fc8000ff9e0ff */
[----:B------:R-:W-:Y:S01]  /*e2d0*/  IADD3.X R7, R9, UR8, RZ, P4, !PT ;  /* 0x0000000809077c10 */ /* 0x000fe2000a7fe4ff */
[----:B--2---:R-:W-:Y:S08]  /*e2e0*/  @!P5 BRA `(.L_x_408) ;  /* 0x000000000004d947 */ /* 0x004ff00003800000 */
[----:B------:R2:W5:Y:S02]  /*e2f0*/  LDG.E.LTC128B.U16 R217, desc[UR12][R14.64] ;  /* 0x0000000c0ed97981 */ /* 0x000564000c1e1520 */
.L_x_408:
[----:B------:R-:W-:Y:S05]  /*e300*/  BSYNC B0 ;  /* 0x0000000000007941 */ /* 0x000fea0003800000 */
.L_x_407:
[----:B-----5:R-:W-:Y:S01]  /*e310*/  HADD2.F32 R3, -RZ, R217.H0_H0 ;  /* 0x200000d9ff037230 */ /* 0x020fe20000004100 */
[----:B------:R-:W-:Y:S01]  /*e320*/  LOP3.LUT P4, RZ, R2, 0x2, RZ, 0xc0, !PT ;  /* 0x0000000202ff7812 */ /* 0x000fe2000788c0ff */
[----:B------:R-:W-:Y:S03]  /*e330*/  BSSY B0, `(.L_x_409) ;  /* 0x0000008000007945 */ /* 0x000fe60003800000 */
[----:B------:R-:W-:Y:S01]  /*e340*/  FMUL R3, R3, UR17 ;  /* 0x0000001103037c20 */ /* 0x000fe20008400000 */
[----:B------:R-:W-:-:S03]  /*e350*/  ISETP.GT.AND P4, PT, R0, 0xc8, P4 ;  /* 0x000000c80000780c */ /* 0x000fc60002784270 */
[----:B------:R-:W-:-:S05]  /*e360*/  FFMA R3, R26, UR16, R3 ;  /* 0x000000101a037c23 */ /* 0x000fca0008000003 */
[----:B------:R-:W-:-:S05]  /*e370*/  F2FP.F16.F32.PACK_AB R3, RZ, R3 ;  /* 0x00000003ff03723e */ /* 0x000fca00000000ff */
[----:B------:R0:W-:Y:S01]  /*e380*/  @P5 STG.E.U16 desc[UR12][R10.64], R3 ;  /* 0x000000030a005986 */ /* 0x0001e2000c10150c */
[----:B------:R-:W-:Y:S05]  /*e390*/  @!P4 BRA `(.L_x_410) ;  /* 0x000000000004c947 */ /* 0x000fea0003800000 */
[----:B------:R0:W5:Y:S02]  /*e3a0*/  LDG.E.LTC128B.U16 R217, desc[UR12][R22.64+0x2] ;  /* 0x0000020c16d97981 */ /* 0x000164000c1e1520 */
.L_x_410:
[----:B------:R-:W-:Y:S05]  /*e3b0*/  BSYNC B0 ;  /* 0x0000000000007941 */ /* 0x000fea0003800000 */
.L_x_409:
[----:B0----5:R-:W-:Y:S01]  /*e3c0*/  HADD2.F32 R3, -RZ, R217.H0_H0 ;  /* 0x200000d9ff037230 */ /* 0x021fe20000004100 */
[----:B------:R-:W-:Y:S01]  /*e3d0*/  LOP3.LUT P5, RZ, R2, 0x4, RZ, 0xc0, !PT ;  /* 0x0000000402ff7812 */ /* 0x000fe200078ac0ff */
[----:B------:R-:W-:Y:S03]  /*e3e0*/  BSSY B0, `(.L_x_411) ;  /* 0x0000009000007945 */ /* 0x000fe60003800000 */
[----:B------:R-:W-:-:S04]  /*e3f0*/  FMUL R10, R3, UR17 ;  /* 0x00000011030a7c20 */ /* 0x000fc80008400000 */
[----:B------:R-:W-:-:S05]  /*e400*/  FFMA R10, R27, UR16, R10 ;  /* 0x000000101b0a7c23 */ /* 0x000fca000800000a */
[----:B------:R-:W-:Y:S01]  /*e410*/  F2FP.F16.F32.PACK_AB R3, RZ, R10 ;  /* 0x0000000aff03723e */ /* 0x000fe200000000ff */
[----:B------:R-:W-:-:S05]  /*e420*/  VIADD R10, R4, UR25 ;  /* 0x00000019040a7c36 */ /* 0x000fca0008000000 */
[----:B------:R0:W-:Y:S01]  /*e430*/  @P4 STG.E.U16 desc[UR12][R10.64+0x2], R3 ;  /* 0x000002030a004986 */ /* 0x0001e2000c10150c */
[----:B------:R-:W-:-:S13]  /*e440*/  ISETP.GT.AND P4, PT, R0, 0xc0, P5 ;  /* 0x000000c00000780c */ /* 0x000fda0002f84270 */
[----:B0-----:R-:W-:Y:S05]  /*e450*/  @!P4 BRA `(.L_x_412) ;  /* 0x000000000004c947 */ /* 0x001fea0003800000 */
[----:B------:R0:W5:Y:S02]  /*e460*/  LDG.E.LTC128B.U16 R217, desc[UR12][R222.64+0x10] ;  /* 0x0000100cded97981 */ /* 0x000164000c1e1520 */
.L_x_412:
[----:B------:R-:W-:Y:S05]  /*e470*/  BSYNC B0 ;  /* 0x0000000000007941 */ /* 0x000fea0003800000 */
.L_x_411:
[----:B-----5:R-:W-:Y:S01]  /*e480*/  HADD2.F32 R3, -RZ, R217.H0_H0 ;  /* 0x200000d9ff037230 */ /* 0x020fe20000004100 */
[----:B------:R-:W-:Y:S01]  /*e490*/  LOP3.LUT P5, RZ, R2, 0x8, RZ, 0xc0, !PT ;  /* 0x0000000802ff7812 */ /* 0x000fe200078ac0ff */
        /* <DEDUP_REMOVED lines=9> */
.L_x_414:
[----:B------:R-:W-:Y:S05]  /*e530*/  BSYNC B0 ;  /* 0x0000000000007941 */ /* 0x000fea0003800000 */
.L_x_413:
        /* <DEDUP_REMOVED lines=13> */
.L_x_416:
[----:B------:R-:W-:Y:S05]  /*e610*/  BSYNC B0 ;  /* 0x0000000000007941 */ /* 0x000fea0003800000 */
.L_x_415:
        /* <DEDUP_REMOVED lines=9> */
.L_x_418:
[----:B------:R-:W-:Y:S05]  /*e6b0*/  BSYNC B0 ;  /* 0x0000000000007941 */ /* 0x000fea0003800000 */
.L_x_417:
[----:B-----5:R-:W-:Y:S01]  /*e6c0*/  HADD2.F32 R3, -RZ, R217.H0_H0 ;  /* 0x200000d9ff037230 */ /* 0x020fe20000004100 */
[----:B------:R-:W-:Y:S01]  /*e6d0*/  LOP3.LUT P5, RZ, R2, 0x10, RZ, 0xc0, !PT ;  /* 0x0000001002ff7812 */ /* 0x000fe200078ac0ff */
[----:B------:R-:W-:Y:S01]  /*e6e0*/  @P4 IMAD.MOV.U32 R11, RZ, RZ, R7 ;  /* 0x000000ffff0b4224 */ /* 0x000fe200078e0007 */
[----:B------:R-:W-:Y:S02]  /*e6f0*/  BSSY B0, `(.L_x_419) ;  /* 0x0000009000007945 */ /* 0x000fe40003800000 */
        /* <DEDUP_REMOVED lines=8> */
.L_x_420:
[----:B------:R-:W-:Y:S05]  /*e780*/  BSYNC B0 ;  /* 0x0000000000007941 */ /* 0x000fea0003800000 */
.L_x_419:
[----:B-----5:R-:W-:Y:S01]  /*e790*/  HADD2.F32 R3, -RZ, R217.H0_H0 ;  /* 0x200000d9ff037230 */ /* 0x020fe20000004100 */
[----:B------:R-:W-:Y:S01]  /*e7a0*/  LOP3.LUT P5, RZ, R2, 0x400000, RZ, 0xc0, !PT ;  /* 0x0040000002ff7812 */ /* 0x000fe200078ac0ff */
[----:B------:R-:W-:Y:S01]  /*e7b0*/  @P4 IMAD.MOV.U32 R10, RZ, RZ, R4 ;  /* 0x000000ffff0a4224 */ /* 0x000fe200078e0004 */
[----:B------:R-:W-:Y:S01]  /*e7c0*/  BSSY B0, `(.L_x_421) ;  /* 0x0000009000007945 */ /* 0x000fe20003800000 */
        /* <DEDUP_REMOVED lines=8> */
.L_x_422:
[----:B------:R-:W-:Y:S05]  /*e850*/  BSYNC B0 ;  /* 0x0000000000007941 */ /* 0x000fea0003800000 */
.L_x_421:
        /* <DEDUP_REMOVED lines=13> */
.L_x_424:
[----:B------:R-:W-:Y:S05]  /*e930*/  BSYNC B0 ;  /* 0x0000000000007941 */ /* 0x000fea0003800000 */
.L_x_423:
[----:B-----5:R-:W-:Y:S01]  /*e940*/  HADD2.F32 R3, -RZ, R217.H0_H0 ;  /* 0x200000d9ff037230 */ /* 0x020fe20000004100 */
[----:B------:R-:W-:Y:S01]  /*e950*/  BSSY B0, `(.L_x_425) ;  /* 0x000000a000007945 */ /* 0x000fe20003800000 */
[----:B------:R-:W-:Y:S02]  /*e960*/  VIADD R10, R4, UR25 ;  /* 0x00000019040a7c36 */ /* 0x000fe40008000000 */
        /* <DEDUP_REMOVED lines=8> */
.L_x_426:
[----:B------:R-:W-:Y:S05]  /*e9f0*/  BSYNC B0 ;  /* 0x0000000000007941 */ /* 0x000fea0003800000 */
.L_x_425:
        /* <DEDUP_REMOVED lines=12> */
.L_x_428:
[----:B------:R-:W-:Y:S05]  /*eac0*/  BSYNC B0 ;  /* 0x0000000000007941 */ /* 0x000fea0003800000 */
.L_x_427:
        /* <DEDUP_REMOVED lines=12> */
.L_x_430:
[----:B------:R-:W-:Y:S05]  /*eb90*/  BSYNC B0 ;  /* 0x0000000000007941 */ /* 0x000fea0003800000 */
.L_x_429:
        /* <DEDUP_REMOVED lines=13> */
.L_x_432:
[----:B------:R-:W-:Y:S05]  /*ec70*/  BSYNC B0 ;  /* 0x0000000000007941 */ /* 0x000fea0003800000 */
.L_x_431:
        /* <DEDUP_REMOVED lines=11> */
.L_x_434:
[----:B------:R-:W-:Y:S05]  /*ed30*/  BSYNC B0 ;  /* 0x0000000000007941 */ /* 0x000fea0003800000 */
.L_x_433:
        /* <DEDUP_REMOVED lines=12> */
.L_x_436:
[----:B------:R-:W-:Y:S05]  /*ee00*/  BSYNC B0 ;  /* 0x0000000000007941 */ /* 0x000fea0003800000 */
.L_x_435:
        /* <DEDUP_REMOVED lines=12> */
.L_x_438:
[----:B------:R-:W-:Y:S05]  /*eed0*/  BSYNC B0 ;  /* 0x0000000000007941 */ /* 0x000fea0003800000 */
.L_x_437:
        /* <DEDUP_REMOVED lines=13> */
.L_x_440:
[----:B------:R-:W-:Y:S05]  /*efb0*/  BSYNC B0 ;  /* 0x0000000000007941 */ /* 0x000fea0003800000 */
.L_x_439:
        /* <DEDUP_REMOVED lines=11> */
.L_x_442:
[----:B------:R-:W-:Y:S05]  /*f070*/  BSYNC B0 ;  /* 0x0000000000007941 */ /* 0x000fea0003800000 */
.L_x_441:
        /* <DEDUP_REMOVED lines=12> */
.L_x_444:
[----:B------:R-:W-:Y:S05]  /*f140*/  BSYNC B0 ;  /* 0x0000000000007941 */ /* 0x000fea0003800000 */
.L_x_443:
        /* <DEDUP_REMOVED lines=12> */
.L_x_446:
[----:B------:R-:W-:Y:S05]  /*f210*/  BSYNC B0 ;  /* 0x0000000000007941 */ /* 0x000fea0003800000 */
.L_x_445:
        /* <DEDUP_REMOVED lines=13> */
.L_x_448:
[----:B------:R-:W-:Y:S05]  /*f2f0*/  BSYNC B0 ;  /* 0x0000000000007941 */ /* 0x000fea0003800000 */
.L_x_447:
        /* <DEDUP_REMOVED lines=11> */
.L_x_450:
[----:B------:R-:W-:Y:S05]  /*f3b0*/  BSYNC B0 ;  /* 0x0000000000007941 */ /* 0x000fea0003800000 */
.L_x_449:
        /* <DEDUP_REMOVED lines=12> */
.L_x_452:
[----:B------:R-:W-:Y:S05]  /*f480*/  BSYNC B0 ;  /* 0x0000000000007941 */ /* 0x000fea0003800000 */
.L_x_451:
        /* <DEDUP_REMOVED lines=12> */
.L_x_454:
[----:B------:R-:W-:Y:S05]  /*f550*/  BSYNC B0 ;  /* 0x0000000000007941 */ /* 0x000fea0003800000 */
.L_x_453:
        /* <DEDUP_REMOVED lines=13> */
.L_x_456:
[----:B------:R-:W-:Y:S05]  /*f630*/  BSYNC B0 ;  /* 0x0000000000007941 */ /* 0x000fea0003800000 */
.L_x_455:
        /* <DEDUP_REMOVED lines=11> */
.L_x_458:
[----:B------:R-:W-:Y:S05]  /*f6f0*/  BSYNC B0 ;  /* 0x0000000000007941 */ /* 0x000fea0003800000 */
.L_x_457:
        /* <DEDUP_REMOVED lines=12> */
.L_x_460:
[----:B------:R-:W-:Y:S05]  /*f7c0*/  BSYNC B0 ;  /* 0x0000000000007941 */ /* 0x000fea0003800000 */
.L_x_459:
        /* <DEDUP_REMOVED lines=12> */
.L_x_462:
[----:B------:R-:W-:Y:S05]  /*f890*/  BSYNC B0 ;  /* 0x0000000000007941 */ /* 0x000fea0003800000 */
.L_x_461:
        /* <DEDUP_REMOVED lines=13> */
.L_x_464:
[----:B------:R-:W-:Y:S05]  /*f970*/  BSYNC B0 ;  /* 0x0000000000007941 */ /* 0x000fea0003800000 */
.L_x_463:
        /* <DEDUP_REMOVED lines=11> */
.L_x_466:
[----:B------:R-:W-:Y:S05]  /*fa30*/  BSYNC B0 ;  /* 0x0000000000007941 */ /* 0x000fea0003800000 */
.L_x_465:
        /* <DEDUP_REMOVED lines=12> */
.L_x_468:
[----:B------:R-:W-:Y:S05]  /*fb00*/  BSYNC B0 ;  /* 0x0000000000007941 */ /* 0x000fea0003800000 */
.L_x_467:
        /* <DEDUP_REMOVED lines=12> */
.L_x_470:
[----:B------:R-:W-:Y:S05]  /*fbd0*/  BSYNC B0 ;  /* 0x0000000000007941 */ /* 0x000fea0003800000 */
.L_x_469:
        /* <DEDUP_REMOVED lines=13> */
.L_x_472:
[----:B------:R-:W-:Y:S05]  /*fcb0*/  BSYNC B0 ;  /* 0x0000000000007941 */ /* 0x000fea0003800000 */
.L_x_471:
        /* <DEDUP_REMOVED lines=11> */
.L_x_474:
[----:B------:R-:W-:Y:S05]  /*fd70*/  BSYNC B0 ;  /* 0x0000000000007941 */ /* 0x000fea0003800000 */
.L_x_473:
        /* <DEDUP_REMOVED lines=12> */
.L_x_476:
[----:B------:R-:W-:Y:S05]  /*fe40*/  BSYNC B0 ;  /* 0x0000000000007941 */ /* 0x000fea0003800000 */
.L_x_475:
        /* <DEDUP_REMOVED lines=12> */
.L_x_478:
[----:B------:R-:W-:Y:S05]  /*ff10*/  BSYNC B0 ;  /* 0x0000000000007941 */ /* 0x000fea0003800000 */
.L_x_477:
        /* <DEDUP_REMOVED lines=13> */
.L_x_480:
[----:B------:R-:W-:Y:S05]  /*fff0*/  BSYNC B0 ;  /* 0x0000000000007941 */ /* 0x000fea0003800000 */
.L_x_479:
        /* <DEDUP_REMOVED lines=11> */
.L_x_482:
[----:B------:R-:W-:Y:S05]  /*100b0*/  BSYNC B0 ;  /* 0x0000000000007941 */ /* 0x000fea0003800000 */
.L_x_481:
        /* <DEDUP_REMOVED lines=12> */
.L_x_484:
[----:B------:R-:W-:Y:S05]  /*10180*/  BSYNC B0 ;  /* 0x0000000000007941 */ /* 0x000fea0003800000 */
.L_x_483:
        /* <DEDUP_REMOVED lines=12> */
.L_x_486:
[----:B------:R-:W-:Y:S05]  /*10250*/  BSYNC B0 ;  /* 0x0000000000007941 */ /* 0x000fea0003800000 */
.L_x_485:
        /* <DEDUP_REMOVED lines=13> */
.L_x_488:
[----:B------:R-:W-:Y:S05]  /*10330*/  BSYNC B0 ;  /* 0x0000000000007941 */ /* 0x000fea0003800000 */
.L_x_487:
        /* <DEDUP_REMOVED lines=11> */
.L_x_490:
[----:B------:R-:W-:Y:S05]  /*103f0*/  BSYNC B0 ;  /* 0x0000000000007941 */ /* 0x000fea0003800000 */
.L_x_489:
        /* <DEDUP_REMOVED lines=12> */
.L_x_492:
[----:B------:R-:W-:Y:S05]  /*104c0*/  BSYNC B0 ;  /* 0x0000000000007941 */ /* 0x000fea0003800000 */
.L_x_491:
        /* <DEDUP_REMOVED lines=12> */
.L_x_494:
[----:B------:R-:W-:Y:S05]  /*10590*/  BSYNC B0 ;  /* 0x0000000000007941 */ /* 0x000fea0003800000 */
.L_x_493:
        /* <DEDUP_REMOVED lines=13> */
.L_x_496:
[----:B------:R-:W-:Y:S05]  /*10670*/  BSYNC B0 ;  /* 0x0000000000007941 */ /* 0x000fea0003800000 */
.L_x_495:
        /* <DEDUP_REMOVED lines=11> */
.L_x_498:
[----:B------:R-:W-:Y:S05]  /*10730*/  BSYNC B0 ;  /* 0x0000000000007941 */ /* 0x000fea0003800000 */
.L_x_497:
        /* <DEDUP_REMOVED lines=12> */
.L_x_500:
[----:B------:R-:W-:Y:S05]  /*10800*/  BSYNC B0 ;  /* 0x0000000000007941 */ /* 0x000fea0003800000 */
.L_x_499:
        /* <DEDUP_REMOVED lines=12> */
.L_x_502:
[----:B------:R-:W-:Y:S05]  /*108d0*/  BSYNC B0 ;  /* 0x0000000000007941 */ /* 0x000fea0003800000 */
.L_x_501:
        /* <DEDUP_REMOVED lines=13> */
.L_x_504:
[----:B------:R-:W-:Y:S05]  /*109b0*/  BSYNC B0 ;  /* 0x0000000000007941 */ /* 0x000fea0003800000 */
.L_x_503:
        /* <DEDUP_REMOVED lines=11> */
.L_x_506:
[----:B------:R-:W-:Y:S05]  /*10a70*/  BSYNC B0 ;  /* 0x0000000000007941 */ /* 0x000fea0003800000 */
.L_x_505:
[----:B------:R-:W-:Y:S01]  /*10a80*/  LOP3.LUT P5, RZ, R2, 0x20, RZ, 0xc0, !PT ;  /* 0x0000002002ff7812 */ /* 0x000fe200078ac0ff */
[----:B-----5:R-:W-:Y:S01]  /*10a90*/  HADD2.F32 R2, -RZ, R217.H0_H0 ;  /* 0x200000d9ff027230 */ /* 0x020fe20000004100 */
[----:B------:R-:W-:Y:S04]  /*10aa0*/  BSSY B0, `(.L_x_507) ;  /* 0x000000b000007945 */ /* 0x000fe80003800000 */
[----:B------:R-:W-:-:S04]  /*10ab0*/  FMUL R2, R2, UR17 ;  /* 0x0000001102027c20 */ /* 0x000fc80008400000 */
[----:B------:R-:W-:-:S05]  /*10ac0*/  FFMA R2, R75, UR16, R2 ;  /* 0x000000104b027c23 */ /* 0x000fca0008000002 */
[----:B------:R-:W-:Y:S01]  /*10ad0*/  F2FP.F16.F32.PACK_AB R3, RZ, R2 ;  /* 0x00000002ff03723e */ /* 0x000fe200000000ff */
[----:B------:R-:W-:-:S03]  /*10ae0*/  VIADD R2, R4, UR25 ;  /* 0x0000001904027c36 */ /* 0x000fc60008000000 */
[----:B------:R-:W-:Y:S01]  /*10af0*/  PRMT R10, R3, 0x7610, R10 ;  /* 0x00007610030a7816 */ /* 0x000fe2000000000a */
[----:B------:R-:W-:-:S05]  /*10b00*/  @P4 IMAD.MOV.U32 R3, RZ, RZ, R7 ;  /* 0x000000ffff034224 */ /* 0x000fca00078e0007 */
[----:B------:R0:W-:Y:S01]  /*10b10*/  @P4 STG.E.U16 desc[UR12][R2.64+0xc2], R10 ;  /* 0x0000c20a02004986 */ /* 0x0001e2000c10150c */
[----:B------:R-:W-:-:S13]  /*10b20*/  ISETP.GT.AND P4, PT, R0, 0xc0, P5 ;  /* 0x000000c00000780c */ /* 0x000fda0002f84270 */
[----:B0-----:R-:W-:Y:S05]  /*10b30*/  @!P4 BRA `(.L_x_508) ;  /* 0x000000000004c947 */ /* 0x001fea0003800000 */
[----:B------:R0:W5:Y:S02]  /*10b40*/  LDG.E.LTC128B.U16 R217, desc[UR12][R222.64+0xd0] ;  /* 0x0000d00cded97981 */ /* 0x000164000c1e1520 */
.L_x_508:
[----:B------:R-:W-:Y:S05]  /*10b50*/  BSYNC B0 ;  /* 0x0000000000007941 */ /* 0x000fea0003800000 */
.L_x_507:
[----:B-----5:R-:W-:Y:S01]  /*10b60*/  HADD2.F32 R2, -RZ, R217.H0_H0 ;  /* 0x200000d9ff027230 */ /* 0x020fe20000004100 */
[----:B------:R-:W-:Y:S04]  /*10b70*/  BSSY B0, `(.L_x_509) ;  /* 0x000000b000007945 */ /* 0x000fe80003800000 */
[----:B------:R-:W-:Y:S01]  /*10b80*/  FMUL R3, R2, UR17 ;  /* 0x0000001102037c20 */ /* 0x000fe20008400000 */
[----:B------:R-:W-:-:S03]  /*10b90*/  @P4 IMAD.MOV.U32 R2, RZ, RZ, R4 ;  /* 0x000000ffff024224 */ /* 0x000fc600078e0004 */
        /* <DEDUP_REMOVED lines=8> */
.L_x_510:
[----:B------:R-:W-:Y:S05]  /*10c20*/  BSYNC B0 ;  /* 0x0000000000007941 */ /* 0x000fea0003800000 */
.L_x_509:
[----:B-----5:R-:W-:Y:S01]  /*10c30*/  HADD2.F32 R2, -RZ, R217.H0_H0 ;  /* 0x200000d9ff027230 */ /* 0x020fe20000004100 */
[----:B------:R-:W-:Y:S01]  /*10c40*/  ISETP.GT.AND P5, PT, R0, 0xc8, P5 ;  /* 0x000000c80000780c */ /* 0x000fe20002fa4270 */
[----:B------:R-:W-:Y:S01]  /*10c50*/  @P4 IMAD.MOV.U32 R3, RZ, RZ, R9 ;  /* 0x000000ffff034224 */ /* 0x000fe200078e0009 */
[----:B------:R-:W-:Y:S02]  /*10c60*/  BSSY B0, `(.L_x_511) ;  /* 0x0000009000007945 */ /* 0x000fe40003800000 */
[----:B------:R-:W-:-:S04]  /*10c70*/  FMUL R2, R2, UR17 ;  /* 0x0000001102027c20 */ /* 0x000fc80008400000 */
[----:B------:R-:W-:-:S05]  /*10c80*/  FFMA R2, R77, UR16, R2 ;  /* 0x000000104d027c23 */ /* 0x000fca0008000002 */
[----:B------:R-:W-:-:S04]  /*10c90*/  F2FP.F16.F32.PACK_AB R2, RZ, R2 ;  /* 0x00000002ff02723e */ /* 0x000fc800000000ff */
[----:B------:R-:W-:Y:S01]  /*10ca0*/  PRMT R10, R2, 0x7610, R10 ;  /* 0x00007610020a7816 */ /* 0x000fe2000000000a */
[----:B------:R-:W-:-:S05]  /*10cb0*/  @P4 IMAD.MOV.U32 R2, RZ, RZ, R4 ;  /* 0x000000ffff024224 */ /* 0x000fca00078e0004 */
[----:B------:R0:W-:Y:S01]  /*10cc0*/  @P4 STG.E.U16 desc[UR12][R2.64+0xd2], R10 ;  /* 0x0000d20a02004986 */ /* 0x0001e2000c10150c */
[----:B------:R-:W-:Y:S05]  /*10cd0*/  @!P5 BRA `(.L_x_512) ;  /* 0x000000000004d947 */ /* 0x000fea0003800000 */
[----:B------:R0:W5:Y:S02]  /*10ce0*/  LDG.E.LTC128B.U16 R217, desc[UR12][R22.64+0xd0] ;  /* 0x0000d00c16d97981 */ /* 0x000164000c1e1520 */
.L_x_512:
[----:B------:R-:W-:Y:S05]  /*10cf0*/  BSYNC B0 ;  /* 0x0000000000007941 */ /* 0x000fea0003800000 */
.L_x_511:
[----:B0----5:R-:W-:Y:S01]  /*10d00*/  HADD2.F32 R2, -RZ, R217.H0_H0 ;  /* 0x200000d9ff027230 */ /* 0x021fe20000004100 */
[----:B------:R-:W-:Y:S01]  /*10d10*/  ISETP.GT.AND P4, PT, R0, 0xc8, P6 ;  /* 0x000000c80000780c */ /* 0x000fe20003784270 */
[----:B------:R-:W-:Y:S03]  /*10d20*/  BSSY B0, `(.L_x_513) ;  /* 0x000000a000007945 */ /* 0x000fe60003800000 */
[----:B------:R-:W-:Y:S01]  /*10d30*/  FMUL R3, R2, UR17 ;  /* 0x0000001102037c20 */ /* 0x000fe20008400000 */
[----:B------:R-:W-:-:S03]  /*10d40*/  VIADD R2, R4, UR25 ;  /* 0x0000001904027c36 */ /* 0x000fc60008000000 */
[----:B------:R-:W-:-:S05]  /*10d50*/  FFMA R3, R78, UR16, R3 ;  /* 0x000000104e037c23 */ /* 0x000fca0008000003 */
[----:B------:R-:W-:-:S04]  /*10d60*/  F2FP.F16.F32.PACK_AB R3, RZ, R3 ;  /* 0x00000003ff03723e */ /* 0x000fc800000000ff */
[----:B------:R-:W-:Y:S01]  /*10d70*/  PRMT R10, R3, 0x7610, R10 ;  /* 0x00007610030a7816 */ /* 0x000fe2000000000a */
[----:B------:R-:W-:-:S05]  /*10d80*/  @P5 IMAD.MOV.U32 R3, RZ, RZ, R7 ;  /* 0x000000ffff035224 */ /* 0x000fca00078e0007 */
[----:B------:R0:W-:Y:S01]  /*10d90*/  @P5 STG.E.U16 desc[UR12][R2.64+0xd0], R10 ;  /* 0x0000d00a02005986 */ /* 0x0001e2000c10150c */
[----:B------:R-:W-:Y:S05]  /*10da0*/  @!P4 BRA `(.L_x_514) ;  /* 0x000000000004c947 */ /* 0x000fea0003800000 */
[----:B------:R0:W5:Y:S02]  /*10db0*/  LDG.E.LTC128B.U16 R217, desc[UR12][R22.64+0xd2] ;  /* 0x0000d20c16d97981 */ /* 0x000164000c1e1520 */
.L_x_514:
[----:B------:R-:W-:Y:S05]  /*10dc0*/  BSYNC B0 ;  /* 0x0000000000007941 */ /* 0x000fea0003800000 */
.L_x_513:
[----:B0----5:R-:W-:Y:S01]  /*10dd0*/  HADD2.F32 R2, -RZ, R217.H0_H0 ;  /* 0x200000d9ff027230 */ /* 0x021fe20000004100 */
[----:B------:R-:W-:Y:S01]  /*10de0*/  ISETP.GT.AND P5, PT, R0, 0xc0, P3 ;  /* 0x000000c00000780c */ /* 0x000fe20001fa4270 */
[----:B------:R-:W-:Y:S03]  /*10df0*/  BSSY B0, `(.L_x_515) ;  /* 0x000000a000007945 */ /* 0x000fe60003800000 */
[----:B------:R-:W-:-:S04]  /*10e00*/  FMUL R2, R2, UR17 ;  /* 0x0000001102027c20 */ /* 0x000fc80008400000 */
[----:B------:R-:W-:-:S05]  /*10e10*/  FFMA R2, R79, UR16, R2 ;  /* 0x000000104f027c23 */ /* 0x000fca0008000002 */
[----:B------:R-:W-:Y:S01]  /*10e20*/  F2FP.F16.F32.PACK_AB R3, RZ, R2 ;  /* 0x00000002ff03723e */ /* 0x000fe200000000ff */
[----:B------:R-:W-:-:S03]  /*10e30*/  VIADD R2, R4, UR25 ;  /* 0x0000001904027c36 */ /* 0x000fc60008000000 */
[----:B------:R-:W-:Y:S01]  /*10e40*/  PRMT R10, R3, 0x7610, R10 ;  /* 0x00007610030a7816 */ /* 0x000fe2000000000a */
[----:B------:R-:W-:-:S05]  /*10e50*/  @P4 IMAD.MOV.U32 R3, RZ, RZ, R7 ;  /* 0x000000ffff034224 */ /* 0x000fca00078e0007 */
[----:B------:R0:W-:Y:S01]  /*10e60*/  @P4 STG.E.U16 desc[UR12][R2.64+0xd2], R10 ;  /* 0x0000d20a02004986 */ /* 0x0001e2000c10150c */
[----:B------:R-:W-:Y:S05]  /*10e70*/  @!P5 BRA `(.L_x_516) ;  /* 0x000000000004d947 */ /* 0x000fea0003800000 */
[----:B------:R0:W5:Y:S02]  /*10e80*/  LDG.E.LTC128B.U16 R217, desc[UR12][R222.64+0xe0] ;  /* 0x0000e00cded97981 */ /* 0x000164000c1e1520 */
.L_x_516:
[----:B------:R-:W-:Y:S05]  /*10e90*/  BSYNC B0 ;  /* 0x0000000000007941 */ /* 0x000fea0003800000 */
.L_x_515:
[----:B0----5:R-:W-:Y:S01]  /*10ea0*/  HADD2.F32 R2, -RZ, R217.H0_H0 ;  /* 0x200000d9ff027230 */ /* 0x021fe20000004100 */
[----:B------:R-:W-:Y:S01]  /*10eb0*/  ISETP.GT.AND P4, PT, R0, 0xc0, P2 ;  /* 0x000000c00000780c */ /* 0x000fe20001784270 */
[----:B------:R-:W-:Y:S03]  /*10ec0*/  BSSY B0, `(.L_x_517) ;  /* 0x000000a000007945 */ /* 0x000fe60003800000 */
[----:B------:R-:W-:Y:S01]  /*10ed0*/  FMUL R3, R2, UR17 ;  /* 0x0000001102037c20 */ /* 0x000fe20008400000 */
[----:B------:R-:W-:-:S03]  /*10ee0*/  @P5 IMAD.MOV.U32 R2, RZ, RZ, R4 ;  /* 0x000000ffff025224 */ /* 0x000fc600078e0004 */
[----:B------:R-:W-:-:S05]  /*10ef0*/  FFMA R3, R80, UR16, R3 ;  /* 0x0000001050037c23 */ /* 0x000fca0008000003 */
[----:B------:R-:W-:-:S04]  /*10f00*/  F2FP.F16.F32.PACK_AB R3, RZ, R3 ;  /* 0x00000003ff03723e */ /* 0x000fc800000000ff */
[----:B------:R-:W-:Y:S01]  /*10f10*/  PRMT R10, R3, 0x7610, R10 ;  /* 0x00007610030a7816 */ /* 0x000fe2000000000a */
[----:B------:R-:W-:-:S05]  /*10f20*/  @P5 IMAD.MOV.U32 R3, RZ, RZ, R9 ;  /* 0x000000ffff035224 */ /* 0x000fca00078e0009 */
[----:B------:R0:W-:Y:S01]  /*10f30*/  @P5 STG.E.U16 desc[UR12][R2.64+0xe0], R10 ;  /* 0x0000e00a02005986 */ /* 0x0001e2000c10150c */
[----:B------:R-:W-:Y:S05]  /*10f40*/  @!P4 BRA `(.L_x_518) ;  /* 0x000000000004c947 */ /* 0x000fea0003800000 */
[----:B------:R0:W5:Y:S02]  /*10f50*/  LDG.E.LTC128B.U16 R217, desc[UR12][R222.64+0xe2] ;  /* 0x0000e20cded97981 */ /* 0x000164000c1e1520 */
.L_x_518:
[----:B------:R-:W-:Y:S05]  /*10f60*/  BSYNC B0 ;  /* 0x0000000000007941 */ /* 0x000fea0003800000 */
.L_x_517:
[----:B0----5:R-:W-:Y:S01]  /*10f70*/  HADD2.F32 R2, -RZ, R217.H0_H0 ;  /* 0x200000d9ff027230 */ /* 0x021fe20000004100 */
        /* <DEDUP_REMOVED lines=11> */
.L_x_520:
[----:B------:R-:W-:Y:S05]  /*11030*/  BSYNC B0 ;  /* 0x0000000000007941 */ /* 0x000fea0003800000 */
.L_x_519:
        /* <DEDUP_REMOVED lines=12> */
.L_x_522:
[----:B------:R-:W-:Y:S05]  /*11100*/  BSYNC B0 ;  /* 0x0000000000007941 */ /* 0x000fea0003800000 */
.L_x_521:
        /* <DEDUP_REMOVED lines=12> */
.L_x_524:
[----:B------:R-:W-:Y:S05]  /*111d0*/  BSYNC B0 ;  /* 0x0000000000007941 */ /* 0x000fea0003800000 */
.L_x_523:
        /* <DEDUP_REMOVED lines=12> */
.L_x_526:
[----:B------:R-:W-:Y:S05]  /*112a0*/  BSYNC B0 ;  /* 0x0000000000007941 */ /* 0x000fea0003800000 */
.L_x_525:
[----:B0----5:R-:W-:Y:S01]  /*112b0*/  HADD2.F32 R2, -RZ, R217.H0_H0 ;  /* 0x200000d9ff027230 */ /* 0x021fe20000004100 */
[----:B------:R-:W-:Y:S01]  /*112c0*/  ISETP.GT.AND P1, PT, R0, 0xc8, P1 ;  /* 0x000000c80000780c */ /* 0x000fe20000f24270 */
[----:B------:R-:W-:Y:S01]  /*112d0*/  @P2 IMAD.MOV.U32 R8, RZ, RZ, R4 ;  /* 0x000000ffff082224 */ /* 0x000fe200078e0004 */
[----:B------:R-:W-:Y:S02]  /*112e0*/  BSSY B0, `(.L_x_527) ;  /* 0x0000007000007945 */ /* 0x000fe40003800000 */
[----:B------:R-:W-:-:S04]  /*112f0*/  FMUL R2, R2, UR17 ;  /* 0x0000001102027c20 */ /* 0x000fc80008400000 */
[----:B------:R-:W-:-:S05]  /*11300*/  FFMA R2, R85, UR16, R2 ;  /* 0x0000001055027c23 */ /* 0x000fca0008000002 */
[----:B------:R-:W-:-:S05]  /*11310*/  F2FP.F16.F32.PACK_AB R2, RZ, R2 ;  /* 0x00000002ff02723e */ /* 0x000fca00000000ff */
[----:B------:R0:W-:Y:S01]  /*11320*/  @P2 STG.E.U16 desc[UR12][R8.64+0xf2], R2 ;  /* 0x0000f20208002986 */ /* 0x0001e2000c10150c */
[----:B------:R-:W-:Y:S05]  /*11330*/  @!P1 BRA `(.L_x_528) ;  /* 0x0000000000049947 */ /* 0x000fea0003800000 */
[----:B------:R0:W5:Y:S02]  /*11340*/  LDG.E.LTC128B.U16 R217, desc[UR12][R22.64+0xf0] ;  /* 0x0000f00c16d97981 */ /* 0x000164000c1e1520 */
.L_x_528:
[----:B------:R-:W-:Y:S05]  /*11350*/  BSYNC B0 ;  /* 0x0000000000007941 */ /* 0x000fea0003800000 */
.L_x_527:
        /* <DEDUP_REMOVED lines=12> */
.L_x_530:
[----:B------:R-:W-:Y:S05]  /*11420*/  BSYNC B0 ;  /* 0x0000000000007941 */ /* 0x000fea0003800000 */
.L_x_529:
[----:B-----5:R-:W-:Y:S02]  /*11430*/  HADD2.F32 R217, -RZ, R217.H0_H0 ;  /* 0x200000d9ffd97230 */ /* 0x020fe40000004100 */
[----:B------:R-:W-:-:S03]  /*11440*/  VIADD R4, R4, UR25 ;  /* 0x0000001904047c36 */ /* 0x000fc60008000000 */
[----:B0-----:R-:W-:-:S04]  /*11450*/  FMUL R0, R217, UR17 ;  /* 0x00000011d9007c20 */ /* 0x001fc80008400000 */
[----:B------:R-:W-:Y:S01]  /*11460*/  FFMA R0, R87, UR16, R0 ;  /* 0x0000001057007c23 */ /* 0x000fe20008000000 */
[----:B------:R-:W-:Y:S06]  /*11470*/  @!P0 EXIT ;  /* 0x000000000000894d */ /* 0x000fec0003800000 */
[----:B------:R-:W-:Y:S01]  /*11480*/  F2FP.F16.F32.PACK_AB R0, RZ, R0 ;  /* 0x00000000ff00723e */ /* 0x000fe200000000ff */
[----:B------:R-:W-:-:S05]  /*11490*/  IMAD.MOV.U32 R5, RZ, RZ, R7 ;  /* 0x000000ffff057224 */ /* 0x000fca00078e0007 */
[----:B------:R-:W-:Y:S01]  /*114a0*/  STG.E.U16 desc[UR12][R4.64+0xf2], R0 ;  /* 0x0000f20004007986 */ /* 0x000fe2000c10150c */
[----:B------:R-:W-:Y:S05]  /*114b0*/  EXIT ;  /* 0x000000000000794d */ /* 0x000fea0003800000 */
.L_x_28:
[----:B------:R-:W2:Y:S01]  /*114c0*/  LDL.LU R8, [R1+0xc] ;  /* 0x00000c0001087983 */ /* 0x000ea20000300800 */
[----:B------:R-:W-:-:S03]  /*114d0*/  ULDC.64 UR4, c[0x0][0x5c8] ;  /* 0x0001720000047ab9 */ /* 0x000fc60000000a00 */
[----:B------:R-:W3:Y:S04]  /*114e0*/  LDL.LU R9, [R1+0x18] ;  /* 0x0000180001097983 */ /* 0x000ee80000300800 */
[----:B------:R-:W4:Y:S04]  /*114f0*/  LDL.LU R11, [R1+0x20] ;  /* 0x00002000010b7983 */ /* 0x000f280000300800 */
[----:B------:R-:W5:Y:S04]  /*11500*/  LDL.LU R12, [R1+0x38] ;  /* 0x00003800010c7983 */ /* 0x000f680000300800 */
        /* <DEDUP_REMOVED lines=36> */
[----:B------:R-:W5:Y:S01]  /*11750*/  LDL.LU R216, [R1+0xdc] ;  /* 0x0000dc0001d87983 */ /* 0x000f620000300800 */
[----:B------:R-:W-:-:S03]  /*11760*/  LEA R4, P1, R6, UR4, 0x1 ;  /* 0x0000000406047c11 */ /* 0x000fc6000f8208ff */
[----:B------:R-:W5:Y:S04]  /*11770*/  LDL.LU R23, [R1+0xe0] ;  /* 0x0000e00001177983 */ /* 0x000f680000300800 */
[----:B------:R-:W5:Y:S04]  /*11780*/  LDL.LU R22, [R1+0xe4] ;  /* 0x0000e40001167983 */ /* 0x000f680000300800 */
[----:B------:R-:W5:Y:S04]  /*11790*/  LDL.LU R21, [R1+0xe8] ;  /* 0x0000e80001157983 */ /* 0x000f680000300800 */
[----:B------:R-:W5:Y:S01]  /*117a0*/  LDL.LU R20, [R1+0xec] ;  /* 0x0000ec0001147983 */ /* 0x000f620000300800 */
[----:B------:R-:W-:-:S03]  /*117b0*/  LEA.HI.X R5, R6, UR5, R2, 0x1, P1 ;  /* 0x0000000506057c11 */ /* 0x000fc600088f0c02 */
[----:B------:R-:W5:Y:S04]  /*117c0*/  LDL.LU R19, [R1+0xf0] ;  /* 0x0000f00001137983 */ /* 0x000f680000300800 */
[----:B------:R-:W5:Y:S04]  /*117d0*/  LDL.LU R18, [R1+0xf4] ;  /* 0x0000f40001127983 */ /* 0x000f680000300800 */
[----:B------:R-:W5:Y:S04]  /*117e0*/  LDL.LU R17, [R1+0xf8] ;  /* 0x0000f80001117983 */ /* 0x000f680000300800 */
[----:B------:R-:W5:Y:S04]  /*117f0*/  LDL.LU R16, [R1+0xfc] ;  /* 0x0000fc0001107983 */ /* 0x000f680000300800 */
[----:B------:R-:W3:Y:S04]  /*11800*/  LDL.LU R2, [R1+0x4] ;  /* 0x0000040001027983 */ /* 0x000ee80000300800 */
[----:B------:R-:W4:Y:S04]  /*11810*/  LDL.LU R6, [R1] ;  /* 0x0000000001067983 */ /* 0x000f280000300800 */
[----:B------:R-:W5:Y:S01]  /*11820*/  LDL.LU R7, [R1+0x8] ;  /* 0x0000080001077983 */ /* 0x000f620000300800 */
[----:B------:R-:W-:Y:S01]  /*11830*/  ISETP.GT.AND P2, PT, R3, 0x1, PT ;  /* 0x000000010300780c */ /* 0x000fe20003f44270 */
[----:B------:R-:W-:-:S02]  /*11840*/  USHF.L.U32 UR5, UR8, 0x1, URZ ;  /* 0x0000000108057899 */ /* 0x000fc4000800063f */
[----:B------:R-:W-:Y:S01]  /*11850*/  USHF.L.U64.HI UR4, UR8, 0x1, UR9 ;  /* 0x0000000108047899 */ /* 0x000fe20008010209 */
[----:B------:R-:W-:Y:S01]  /*11860*/  ISETP.GT.AND P1, PT, R0, RZ, P2 ;  /* 0x000000ff0000720c */ /* 0x000fe20001724270 */
[----:B--2---:R-:W-:-:S05]  /*11870*/  FMUL R8, R8, UR16 ;  /* 0x0000001008087c20 */ /* 0x004fca0008400000 */
[----:B------:R-:W-:Y:S01]  /*11880*/  F2FP.F16.F32.PACK_AB R8, RZ, R8 ;  /* 0x00000008ff08723e */ /* 0x000fe200000000ff */
[----:B---3--:R-:W-:Y:S01]  /*11890*/  FMUL R2, R2, UR16 ;  /* 0x0000001002027c20 */ /* 0x008fe20008400000 */
[----:B----4-:R-:W-:-:S04]  /*118a0*/  FMUL R6, R6, UR16 ;  /* 0x0000001006067c20 */ /* 0x010fc80008400000 */
[----:B------:R-:W-:Y:S01]  /*118b0*/  F2FP.F16.F32.PACK_AB R2, RZ, R2 ;  /* 0x00000002ff02723e */ /* 0x000fe200000000ff */
[----:B-----5:R-:W-:Y:S01]  /*118c0*/  FMUL R7, R7, UR16 ;  /* 0x0000001007077c20 */ /* 0x020fe20008400000 */
[----:B------:R-:W-:-:S03]  /*118d0*/  F2FP.F16.F32.PACK_AB R6, RZ, R6 ;  /* 0x00000006ff06723e */ /* 0x000fc600000000ff */
[----:B------:R1:W-:Y:S01]  /*118e0*/  @P1 STG.E.U16 desc[UR12][R4.64+0x2], R2 ;  /* 0x0000020204001986 */ /* 0x0003e2000c10150c */
[----:B------:R-:W-:Y:S02]  /*118f0*/  ISETP.GT.AND P1, PT, R0, 0x8, P5 ;  /* 0x000000080000780c */ /* 0x000fe40002f24270 */
[----:B------:R-:W-:Y:S01]  /*11900*/  F2FP.F16.F32.PACK_AB R7, RZ, R7 ;  /* 0x00000007ff07723e */ /* 0x000fe200000000ff */
[----:B------:R2:W-:Y:S03]  /*11910*/  @P0 STG.E.U16 desc[UR12][R4.64], R6 ;  /* 0x0000000604000986 */ /* 0x0005e6000c10150c */
[----:B-1----:R-:W-:Y:S02]  /*11920*/  PRMT R2, R7, 0x7610, R2 ;  /* 0x0000761007027816 */ /* 0x002fe40000000002 */
[----:B--2---:R-:W-:-:S04]  /*11930*/  IADD3 R6, P0, R4, UR5, RZ ;  /* 0x0000000504067c10 */ /* 0x004fc8000ff1e0ff */
[----:B------:R-:W-:-:S05]  /*11940*/  IADD3.X R7, R5, UR4, RZ, P0, !PT ;  /* 0x0000000405077c10 */ /* 0x000fca00087fe4ff */
[----:B------:R1:W-:Y:S04]  /*11950*/  @P1 STG.E.U16 desc[UR12][R6.64], R2 ;  /* 0x0000000206001986 */ /* 0x0003e8000c10150c */
[----:B-1----:R-:W2:Y:S01]  /*11960*/  LDL.LU R2, [R1+0x10] ;  /* 0x0000100001027983 */ /* 0x002ea20000300800 */
[----:B------:R-:W-:Y:S01]  /*11970*/  ISETP.GT.AND P0, PT, R0, 0x8, P2 ;  /* 0x000000080000780c */ /* 0x000fe20001704270 */
[----:B------:R-:W-:-:S12]  /*11980*/  FMUL R9, R9, UR16 ;  /* 0x0000001009097c20 */ /* 0x000fd80008400000 */
[----:B------:R1:W-:Y:S04]  /*11990*/  @P0 STG.E.U16 desc[UR12][R6.64+0x2], R8 ;  /* 0x0000020806000986 */ /* 0x0003e8000c10150c */
[----:B-1----:R-:W3:Y:S01]  /*119a0*/  LDL.LU R8, [R1+0x14] ;  /* 0x0000140001087983 */ /* 0x002ee20000300800 */
[C---:B------:R-:W-:Y:S02]  /*119b0*/  ISETP.GT.AND P2, PT, R3.reuse, 0x8, PT ;  /* 0x000000080300780c */ /* 0x040fe40003f44270 */
[----:B------:R-:W-:Y:S02]  /*119c0*/  ISETP.GT.AND P3, PT, R3, 0x9, PT ;  /* 0x000000090300780c */ /* 0x000fe40003f64270 */
[C---:B------:R-:W-:Y:S02]  /*119d0*/  ISETP.GT.AND P0, PT, R0.reuse, RZ, P2 ;  /* 0x000000ff0000720c */ /* 0x040fe40001704270 */
[----:B------:R-:W-:-:S02]  /*119e0*/  ISETP.GT.AND P1, PT, R0, RZ, P3 ;  /* 0x000000ff0000720c */ /* 0x000fc40001f24270 */
[----:B------:R-:W-:Y:S01]  /*119f0*/  ISETP.GT.AND P2, PT, R0, 0x8, P2 ;  /* 0x000000080000780c */ /* 0x000fe20001744270 */
[----:B--2---:R-:W-:-:S05]  /*11a00*/  FMUL R2, R2, UR16 ;  /* 0x0000001002027c20 */ /* 0x004fca0008400000 */
[----:B------:R-:W-:-:S04]  /*11a10*/  F2FP.F16.F32.PACK_AB R2, RZ, R2 ;  /* 0x00000002ff02723e */ /* 0x000fc800000000ff */
[----:B------:R-:W-:Y:S02]  /*11a20*/  PRMT R10, R2, 0x7610, R10 ;  /* 0x00007610020a7816 */ /* 0x000fe4000000000a */
[----:B------:R-:W-:Y:S02]  /*11a30*/  F2FP.F16.F32.PACK_AB R2, RZ, R9 ;  /* 0x00000009ff02723e */ /* 0x000fe400000000ff */
[----:B------:R-:W2:Y:S04]  /*11a40*/  LDL.LU R9, [R1+0x1c] ;  /* 0x00001c0001097983 */ /* 0x000ea80000300800 */
[----:B------:R1:W-:Y:S01]  /*11a50*/  @P0 STG.E.U16 desc[UR12][R4.64+0x10], R10 ;  /* 0x0000100a04000986 */ /* 0x0003e2000c10150c */
[----:B---3--:R-:W-:Y:S01]  /*11a60*/  FMUL R8, R8, UR16 ;  /* 0x0000001008087c20 */ /* 0x008fe20008400000 */
[----:B------:R-:W-:-:S04]  /*11a70*/  ISETP.GT.AND P0, PT, R0, 0x8, P3 ;  /* 0x000000080000780c */ /* 0x000fc80001f04270 */
[----:B------:R-:W-:-:S05]  /*11a80*/  F2FP.F16.F32.PACK_AB R8, RZ, R8 ;  /* 0x00000008ff08723e */ /* 0x000fca00000000ff */
[----:B------:R3:W-:Y:S04]  /*11a90*/  @P1 STG.E.U16 desc[UR12][R4.64+0x12], R8 ;  /* 0x0000120804001986 */ /* 0x0007e8000c10150c */
[----:B------:R2:W-:Y:S01]  /*11aa0*/  @P2 STG.E.U16 desc[UR12][R6.64+0x10], R2 ;  /* 0x0000100206002986 */ /* 0x0005e2000c10150c */
[----:B------:R-:W-:Y:S01]  /*11ab0*/  ISETP.GT.AND P3, PT, R3, 0x10, PT ;  /* 0x000000100300780c */ /* 0x000fe20003f64270 */
[----:B------:R-:W-:Y:S01]  /*11ac0*/  USHF.L.U32 UR7, UR14, 0x1, URZ ;  /* 0x000000010e077899 */ /* 0x000fe2000800063f */
[----:B-1----:R-:W-:Y:S01]  /*11ad0*/  IMAD.U32 R10, RZ, RZ, UR5 ;  /* 0x00000005ff0a7e24 */ /* 0x002fe2000f8e00ff */
[----:B------:R-:W-:Y:S02]  /*11ae0*/  USHF.L.U32 UR22, UR18, 0x8, URZ ;  /* 0x0000000812167899 */ /* 0x000fe4000800063f */
[----:B------:R-:W-:-:S02]  /*11af0*/  USHF.L.U64.HI UR6, UR14, 0x1, UR21 ;  /* 0x000000010e067899 */ /* 0x000fc40008010215 */
[----:B------:R-:W-:Y:S02]  /*11b00*/  USHF.L.U64.HI UR10, UR18, 0x8, UR19 ;  /* 0x00000008120a7899 */ /* 0x000fe40008010213 */
[----:B---3--:R-:W-:Y:S02]  /*11b10*/  IMAD.U32 R8, RZ, RZ, UR22 ;  /* 0x00000016ff087e24 */ /* 0x008fe4000f8e00ff */
[----:B--2---:R-:W-:-:S05]  /*11b20*/  FMUL R2, R9, UR16 ;  /* 0x0000001009027c20 */ /* 0x004fca0008400000 */
[----:B------:R-:W-:-:S05]  /*11b30*/  F2FP.F16.F32.PACK_AB R2, RZ, R2 ;  /* 0x00000002ff02723e */ /* 0x000fca00000000ff */
[----:B------:R1:W-:Y:S01]  /*11b40*/  @P0 STG.E.U16 desc[UR12][R6.64+0x12], R2 ;  /* 0x0000120206000986 */ /* 0x0003e2000c10150c */
[----:B------:R-:W-:Y:S01]  /*11b50*/  ISETP.GT.AND P0, PT, R0, RZ, P3 ;  /* 0x000000ff0000720c */ /* 0x000fe20001f04270 */
[----:B-1----:R-:W-:-:S05]  /*11b60*/  FMUL R2, R11, UR16 ;  /* 0x000000100b027c20 */ /* 0x002fca0008400000 */
[----:B------:R-:W-:-:S07]  /*11b70*/  F2FP.F16.F32.PACK_AB R2, RZ, R2 ;  /* 0x00000002ff02723e */ /* 0x000fce00000000ff */
[----:B------:R1:W-:Y:S01]  /*11b80*/  @P0 STG.E.U16 desc[UR12][R4.64+0x20], R2 ;  /* 0x0000200204000986 */ /* 0x0003e2000c10150c */
[----:B------:R-:W-:Y:S01]  /*11b90*/  IADD3 R10, P0, P1, R10, UR7, R4 ;  /* 0x000000070a0a7c10 */ /* 0x000fe2000f91e004 */
[----:B-1----:R-:W-:-:S05]  /*11ba0*/  IMAD.U32 R2, RZ, RZ, UR4 ;  /* 0x00000004ff027e24 */ /* 0x002fca000f8e00ff */
[----:B------:R-:W-:Y:S01]  /*11bb0*/  IADD3.X R11, R2, UR6, R5, P0, P1 ;  /* 0x00000006020b7c10 */ /* 0x000fe200087e2405 */
[----:B------:R-:W-:Y:S01]  /*11bc0*/  IMAD.U32 R2, RZ, RZ, UR10 ;  /* 0x0000000aff027e24 */ /* 0x000fe2000f8e00ff */
[----:B------:R-:W-:-:S04]  /*11bd0*/  IADD3 R8, P0, P1, R4, UR5, R8 ;  /* 0x0000000504087c10 */ /* 0x000fc8000f91e008 */
[----:B------:R-:W-:Y:S02]  /*11be0*/  IADD3.X R9, R5, UR4, R2, P0, P1 ;  /* 0x0000000405097c10 */ /* 0x000fe400087e2402 */
[----:B------:R-:W2:Y:S01]  /*11bf0*/  LDL.LU R2, [R1+0x24] ;  /* 0x0000240001027983 */ /* 0x000ea20000300800 */
[----:B------:R-:W-:-:S04]  /*11c00*/  ISETP.GT.AND P2, PT, R3, 0x11, PT ;  /* 0x000000110300780c */ /* 0x000fc80003f44270 */
[----:B------:R-:W-:Y:S01]  /*11c10*/  ISETP.GT.AND P0, PT, R0, RZ, P2 ;  /* 0x000000ff0000720c */ /* 0x000fe20001704270 */
[----:B--2---:R-:W-:-:S05]  /*11c20*/  FMUL R2, R2, UR16 ;  /* 0x0000001002027c20 */ /* 0x004fca0008400000 */
[----:B------:R-:W-:-:S07]  /*11c30*/  F2FP.F16.F32.PACK_AB R2, RZ, R2 ;  /* 0x00000002ff02723e */ /* 0x000fce00000000ff */
[----:B------:R1:W-:Y:S04]  /*11c40*/  @P0 STG.E.U16 desc[UR12][R4.64+0x22], R2 ;  /* 0x0000220204000986 */ /* 0x0003e8000c10150c */
[----:B-1----:R-:W2:Y:S01]  /*11c50*/  LDL.LU R2, [R1+0x28] ;  /* 0x0000280001027983 */ /* 0x002ea20000300800 */
[----:B------:R-:W-:Y:S01]  /*11c60*/  ISETP.GT.AND P0, PT, R0, 0x8, P3 ;  /* 0x000000080000780c */ /* 0x000fe20001f04270 */
        /* <DEDUP_REMOVED lines=9> */
[----:B------:R-:W-:-:S04]  /*11d00*/  ISETP.GT.AND P2, PT, R3, 0x18, PT ;  /* 0x000000180300780c */ /* 0x000fc80003f44270 */
[----:B------:R-:W-:Y:S01]  /*11d10*/  ISETP.GT.AND P0, PT, R0, RZ, P2 ;  /* 0x000000ff0000720c */ /* 0x000fe20001704270 */
[----:B--2---:R-:W-:-:S05]  /*11d20*/  FMUL R2, R2, UR16 ;  /* 0x0000001002027c20 */ /* 0x004fca0008400000 */
[----:B------:R-:W-:-:S07]  /*11d30*/  F2FP.F16.F32.PACK_AB R2, RZ, R2 ;  /* 0x00000002ff02723e */ /* 0x000fce00000000ff */
[----:B------:R1:W-:Y:S04]  /*11d40*/  @P0 STG.E.U16 desc[UR12][R4.64+0x30], R2 ;  /* 0x0000300204000986 */ /* 0x0003e8000c10150c */
[----:B-1----:R-:W2:Y:S01]  /*11d50*/  LDL.LU R2, [R1+0x34] ;  /* 0x0000340001027983 */ /* 0x002ea20000300800 */
[----:B------:R-:W-:-:S04]  /*11d60*/  ISETP.GT.AND P1, PT, R3, 0x19, PT ;  /* 0x000000190300780c */ /* 0x000fc80003f24270 */
[----:B------:R-:W-:Y:S01]  /*11d70*/  ISETP.GT.AND P0, PT, R0, RZ, P1 ;  /* 0x000000ff0000720c */ /* 0x000fe20000f04270 */
[----:B------:R-:W-:Y:S01]  /*11d80*/  FMUL R12, R12, UR16 ;  /* 0x000000100c0c7c20 */ /* 0x000fe20008400000 */
[----:B--2---:R-:W-:-:S05]  /*11d90*/  FMUL R2, R2, UR16 ;  /* 0x0000001002027c20 */ /* 0x004fca0008400000 */
[----:B------:R-:W-:-:S06]  /*11da0*/  F2FP.F16.F32.PACK_AB R2, RZ, R2 ;  /* 0x00000002ff02723e */ /* 0x000fcc00000000ff */
[----:B------:R1:W-:Y:S02]  /*11db0*/  @P0 STG.E.U16 desc[UR12][R4.64+0x32], R2 ;  /* 0x0000320204000986 */ /* 0x0003e4000c10150c */
[----:B-1----:R-:W-:Y:S02]  /*11dc0*/  F2FP.F16.F32.PACK_AB R2, RZ, R12 ;  /* 0x0000000cff02723e */ /* 0x002fe400000000ff */
[----:B------:R-:W2:Y:S01]  /*11dd0*/  LDL.LU R12, [R1+0x3c] ;  /* 0x00003c00010c7983 */ /* 0x000ea20000300800 */
[----:B------:R-:W-:-:S13]  /*11de0*/  ISETP.GT.AND P0, PT, R0, 0x8, P2 ;  /* 0x000000080000780c */ /* 0x000fda0001704270 */
[----:B------:R1:W-:Y:S01]  /*11df0*/  @P0 STG.E.U16 desc[UR12][R6.64+0x30], R2 ;  /* 0x0000300206000986 */ /* 0x0003e2000c10150c */
[----:B--2---:R-:W-:-:S05]  /*11e00*/  FMUL R12, R12, UR16 ;  /* 0x000000100c0c7c20 */ /* 0x004fca0008400000 */
[----:B------:R-:W-:-:S04]  /*11e10*/  F2FP.F16.F32.PACK_AB R12, RZ, R12 ;  /* 0x0000000cff0c723e */ /* 0x000fc800000000ff */
[----:B-1----:R-:W-:Y:S02]  /*11e20*/  PRMT R2, R12, 0x7610, R2 ;  /* 0x000076100c027816 */ /* 0x002fe40000000002 */
[----:B------:R-:W2:Y:S01]  /*11e30*/  LDL.LU R12, [R1+0x40] ;  /* 0x00004000010c7983 */ /* 0x000ea20000300800 */
[----:B------:R-:W-:-:S13]  /*11e40*/  ISETP.GT.AND P0, PT, R0, 0x8, P1 ;  /* 0x000000080000780c */ /* 0x000fda0000f04270 */
[----:B------:R1:W-:Y:S04]  /*11e50*/  @P0 STG.E.U16 desc[UR12][R6.64+0x32], R2 ;  /* 0x0000320206000986 */ /* 0x0003e8000c10150c */
[----:B-1----:R-:W3:Y:S01]  /*11e60*/  LDL.LU R2, [R1+0x48] ;  /* 0x0000480001027983 */ /* 0x002ee20000300800 */
[----:B--2---:R-:W-:-:S05]  /*11e70*/  FMUL R12, R12, UR16 ;  /* 0x000000100c0c7c20 */ /* 0x004fca0008400000 */
[----:B------:R-:W-:-:S04]  /*11e80*/  F2FP.F16.F32.PACK_AB R12, RZ, R12 ;  /* 0x0000000cff0c723e */ /* 0x000fc800000000ff */
[----:B------:R-:W-:Y:S02]  /*11e90*/  PRMT R13, R12, 0x7610, R13 ;  /* 0x000076100c0d7816 */ /* 0x000fe4000000000d */
[----:B------:R-:W2:Y:S01]  /*11ea0*/  LDL.LU R12, [R1+0x44] ;  /* 0x00004400010c7983 */ /* 0x000ea20000300800 */
[----:B------:R-:W-:-:S04]  /*11eb0*/  ISETP.GT.AND P2, PT, R3, 0x20, PT ;  /* 0x000000200300780c */ /* 0x000fc80003f44270 */
[----:B------:R-:W-:Y:S02]  /*11ec0*/  ISETP.GT.AND P0, PT, R0, RZ, P2 ;  /* 0x000000ff0000720c */ /* 0x000fe40001704270 */
[----:B------:R-:W-:-:S11]  /*11ed0*/  ISETP.GT.AND P1, PT, R3, 0x21, PT ;  /* 0x000000210300780c */ /* 0x000fd60003f24270 */
[----:B------:R1:W-:Y:S01]  /*11ee0*/  @P0 STG.E.U16 desc[UR12][R4.64+0x40], R13 ;  /* 0x0000400d04000986 */ /* 0x0003e2000c10150c */
[----:B------:R-:W-:Y:S01]  /*11ef0*/  ISETP.GT.AND P0, PT, R0, RZ, P1 ;  /* 0x000000ff0000720c */ /* 0x000fe20000f04270 */
[----:B---3--:R-:W-:-:S05]  /*11f00*/  FMUL R2, R2, UR16 ;  /* 0x0000001002027c20 */ /* 0x008fca0008400000 */
[----:B------:R-:W-:-:S04]  /*11f10*/  F2FP.F16.F32.PACK_AB R2, RZ, R2 ;  /* 0x00000002ff02723e */ /* 0x000fc800000000ff */
[----:B------:R-:W-:Y:S01]  /*11f20*/  PRMT R14, R2, 0x7610, R14 ;  /* 0x00007610020e7816 */ /* 0x000fe2000000000e */
[----:B------:R-:W-:-:S05]  /*11f30*/  FMUL R2, R252, UR16 ;  /* 0x00000010fc027c20 */ /* 0x000fca0008400000 */
[----:B------:R-:W-:-:S04]  /*11f40*/  F2FP.F16.F32.PACK_AB R2, RZ, R2 ;  /* 0x00000002ff02723e */ /* 0x000fc800000000ff */
[----:B-1----:R-:W-:Y:S01]  /*11f50*/  PRMT R13, R2, 0x7610, R13 ;  /* 0x00007610020d7816 */ /* 0x002fe2000000000d */
[----:B------:R-:W-:-:S05]  /*11f60*/  FMUL R2, R251, UR16 ;  /* 0x00000010fb027c20 */ /* 0x000fca0008400000 */
[----:B------:R-:W-:Y:S01]  /*11f70*/  F2FP.F16.F32.PACK_AB R2, RZ, R2 ;  /* 0x00000002ff02723e */ /* 0x000fe200000000ff */
[----:B--2---:R-:W-:-:S05]  /*11f80*/  FMUL R12, R12, UR16 ;  /* 0x000000100c0c7c20 */ /* 0x004fca0008400000 */
[----:B------:R-:W-:-:S05]  /*11f90*/  F2FP.F16.F32.PACK_AB R12, RZ, R12 ;  /* 0x0000000cff0c723e */ /* 0x000fca00000000ff */
[----:B------:R1:W-:Y:S01]  /*11fa0*/  @P0 STG.E.U16 desc[UR12][R4.64+0x42], R12 ;  /* 0x0000420c04000986 */ /* 0x0003e2000c10150c */
[----:B------:R-:W-:Y:S02]  /*11fb0*/  ISETP.GT.AND P0, PT, R0, 0x8, P2 ;  /* 0x000000080000780c */ /* 0x000fe40001704270 */
[----:B------:R-:W-:-:S11]  /*11fc0*/  ISETP.GT.AND P2, PT, R3, 0x28, PT ;  /* 0x000000280300780c */ /* 0x000fd60003f44270 */
[----:B------:R2:W-:Y:S01]  /*11fd0*/  @P0 STG.E.U16 desc[UR12][R6.64+0x40], R14 ;  /* 0x0000400e06000986 */ /* 0x0005e2000c10150c */
[----:B------:R-:W-:Y:S02]  /*11fe0*/  ISETP.GT.AND P0, PT, R0, 0x8, P1 ;  /* 0x000000080000780c */ /* 0x000fe40000f04270 */
[----:B-1----:R-:W-:-:S11]  /*11ff0*/  PRMT R12, R2, 0x7610, R12 ;  /* 0x00007610020c7816 */ /* 0x002fd6000000000c */
[----:B------:R1:W-:Y:S01]  /*12000*/  @P0 STG.E.U16 desc[UR12][R6.64+0x42], R13 ;  /* 0x0000420d06000986 */ /* 0x0003e2000c10150c */
[----:B------:R-:W-:Y:S02]  /*12010*/  ISETP.GT.AND P0, PT, R0, RZ, P2 ;  /* 0x000000ff0000720c */ /* 0x000fe40001704270 */
[----:B------:R-:W-:Y:S01]  /*12020*/  ISETP.GT.AND P1, PT, R3, 0x29, PT ;  /* 0x000000290300780c */ /* 0x000fe20003f24270 */
[----:B------:R-:W-:-:S05]  /*12030*/  FMUL R2, R250, UR16 ;  /* 0x00000010fa027c20 */ /* 0x000fca0008400000 */
[----:B------:R-:W-:-:S05]  /*12040*/  F2FP.F16.F32.PACK_AB R2, RZ, R2 ;  /* 0x00000002ff02723e */ /* 0x000fca00000000ff */
[----:B------:R3:W-:Y:S01]  /*12050*/  @P0 STG.E.U16 desc[UR12][R4.64+0x50], R12 ;  /* 0x0000500c04000986 */ /* 0x0007e2000c10150c */
[----:B------:R-:W-:Y:S02]  /*12060*/  ISETP.GT.AND P0, PT, R0, RZ, P1 ;  /* 0x000000ff0000720c */ /* 0x000fe40000f04270 */
[----:B--2---:R-:W-:Y:S01]  /*12070*/  PRMT R14, R2, 0x7610, R14 ;  /* 0x00007610020e7816 */ /* 0x004fe2000000000e */
[----:B------:R-:W-:-:S05]  /*12080*/  FMUL R2, R249, UR16 ;  /* 0x00000010f9027c20 */ /* 0x000fca0008400000 */
[----:B------:R-:W-:-:S05]  /*12090*/  F2FP.F16.F32.PACK_AB R2, RZ, R2 ;  /* 0x00000002ff02723e */ /* 0x000fca00000000ff */
[----:B------:R2:W-:Y:S01]  /*120a0*/  @P0 STG.E.U16 desc[UR12][R4.64+0x52], R14 ;  /* 0x0000520e04000986 */ /* 0x0005e2000c10150c */
[----:B------:R-:W-:Y:S02]  /*120b0*/  ISETP.GT.AND P0, PT, R0, 0x8, P2 ;  /* 0x000000080000780c */ /* 0x000fe40001704270 */
[----:B-1----:R-:W-:Y:S01]  /*120c0*/  PRMT R13, R2, 0x7610, R13 ;  /* 0x00007610020d7816 */ /* 0x002fe2000000000d */
[----:B------:R-:W-:-:S05]  /*120d0*/  FMUL R2, R248, UR16 ;  /* 0x00000010f8027c20 */ /* 0x000fca0008400000 */
[----:B------:R-:W-:-:S05]  /*120e0*/  F2FP.F16.F32.PACK_AB R2, RZ, R2 ;  /* 0x00000002ff02723e */ /* 0x000fca00000000ff */
[----:B------:R1:W-:Y:S01]  /*120f0*/  @P0 STG.E.U16 desc[UR12][R6.64+0x50], R13 ;  /* 0x0000500d06000986 */ /* 0x0003e2000c10150c */
[----:B------:R-:W-:Y:S02]  /*12100*/  ISETP.GT.AND P0, PT, R0, 0x8, P1 ;  /* 0x000000080000780c */ /* 0x000fe40000f04270 */
[----:B---3--:R-:W-:Y:S02]  /*12110*/  PRMT R12, R2, 0x7610, R12 ;  /* 0x00007610020c7816 */ /* 0x008fe4000000000c */
[----:B------:R-:W-:Y:S01]  /*12120*/  ISETP.GT.AND P2, PT, R3, 0x30, PT ;  /* 0x000000300300780c */ /* 0x000fe20003f44270 */
[----:B------:R-:W-:-:S08]  /*12130*/  FMUL R2, R247, UR16 ;  /* 0x00000010f7027c20 */ /* 0x000fd00008400000 */
[----:B------:R3:W-:Y:S01]  /*12140*/  @P0 STG.E.U16 desc[UR12][R6.64+0x52], R12 ;  /* 0x0000520c06000986 */ /* 0x0007e2000c10150c */
[----:B------:R-:W-:Y:S02]  /*12150*/  ISETP.GT.AND P0, PT, R0, RZ, P2 ;  /* 0x000000ff0000720c */ /* 0x000fe40001704270 */
[----:B------:R-:W-:Y:S02]  /*12160*/  F2FP.F16.F32.PACK_AB R2, RZ, R2 ;  /* 0x00000002ff02723e */ /* 0x000fe400000000ff */
[----:B------:R-:W-:Y:S02]  /*12170*/  ISETP.GT.AND P1, PT, R3, 0x31, PT ;  /* 0x000000310300780c */ /* 0x000fe40003f24270 */
[----:B--2---:R-:W-:Y:S01]  /*12180*/  PRMT R14, R2, 0x7610, R14 ;  /* 0x00007610020e7816 */ /* 0x004fe2000000000e */
[----:B------:R-:W-:-:S06]  /*12190*/  FMUL R2, R246, UR16 ;  /* 0x00000010f6027c20 */ /* 0x000fcc0008400000 */
[----:B------:R2:W-:Y:S01]  /*121a0*/  @P0 STG.E.U16 desc[UR12][R4.64+0x60], R14 ;  /* 0x0000600e04000986 */ /* 0x0005e2000c10150c */
[----:B------:R-:W-:Y:S02]  /*121b0*/  ISETP.GT.AND P0, PT, R0, RZ, P1 ;  /* 0x000000ff0000720c */ /* 0x000fe40000f04270 */
[----:B------:R-:W-:-:S04]  /*121c0*/  F2FP.F16.F32.PACK_AB R2, RZ, R2 ;  /* 0x00000002ff02723e */ /* 0x000fc800000000ff */
[----:B-1----:R-:W-:Y:S01]  /*121d0*/  PRMT R13, R2, 0x7610, R13 ;  /* 0x00007610020d7816 */ /* 0x002fe2000000000d */
[----:B------:R-:W-:-:S06]  /*121e0*/  FMUL R2, R245, UR16 ;  /* 0x00000010f5027c20 */ /* 0x000fcc0008400000 */
[----:B------:R1:W-:Y:S01]  /*121f0*/  @P0 STG.E.U16 desc[UR12][R4.64+0x62], R13 ;  /* 0x0000620d04000986 */ /* 0x0003e2000c10150c */
[----:B------:R-:W-:Y:S02]  /*12200*/  ISETP.GT.AND P0, PT, R0, 0x8, P2 ;  /* 0x000000080000780c */ /* 0x000fe40001704270 */
[----:B------:R-:W-:-:S04]  /*12210*/  F2FP.F16.F32.PACK_AB R2, RZ, R2 ;  /* 0x00000002ff02723e */ /* 0x000fc800000000ff */
[----:B---3--:R-:W-:Y:S01]  /*12220*/  PRMT R12, R2, 0x7610, R12 ;  /* 0x00007610020c7816 */ /* 0x008fe2000000000c */
[----:B------:R-:W-:-:S06]  /*12230*/  FMUL R2, R244, UR16 ;  /* 0x00000010f4027c20 */ /* 0x000fcc0008400000 */
[----:B------:R3:W-:Y:S01]  /*12240*/  @P0 STG.E.U16 desc[UR12][R6.64+0x60], R12 ;  /* 0x0000600c06000986 */ /* 0x0007e2000c10150c */
[----:B------:R-:W-:Y:S02]  /*12250*/  ISETP.GT.AND P0, PT, R0, 0x8, P1 ;  /* 0x000000080000780c */ /* 0x000fe40000f04270 */
[----:B------:R-:W-:Y:S02]  /*12260*/  F2FP.F16.F32.PACK_AB R2, RZ, R2 ;  /* 0x00000002ff02723e */ /* 0x000fe400000000ff */
[----:B------:R-:W-:Y:S02]  /*12270*/  ISETP.GT.AND P2, PT, R3, 0x38, PT ;  /* 0x000000380300780c */ /* 0x000fe40003f44270 */
[----:B--2---:R-:W-:Y:S01]  /*12280*/  PRMT R14, R2, 0x7610, R14 ;  /* 0x00007610020e7816 */ /* 0x004fe2000000000e */
[----:B------:R-:W-:-:S06]  /*12290*/  FMUL R2, R243, UR16 ;  /* 0x00000010f3027c20 */ /* 0x000fcc0008400000 */
[----:B------:R2:W-:Y:S01]  /*122a0*/  @P0 STG.E.U16 desc[UR12][R6.64+0x62], R14 ;  /* 0x0000620e06000986 */ /* 0x0005e2000c10150c */
[----:B------:R-:W-:Y:S02]  /*122b0*/  ISETP.GT.AND P0, PT, R0, RZ, P2 ;  /* 0x000000ff0000720c */ /* 0x000fe40001704270 */
[----:B------:R-:W-:Y:S02]  /*122c0*/  F2FP.F16.F32.PACK_AB R2, RZ, R2 ;  /* 0x00000002ff02723e */ /* 0x000fe400000000ff */
[----:B------:R-:W-:Y:S02]  /*122d0*/  ISETP.GT.AND P1, PT, R3, 0x39, PT ;  /* 0x000000390300780c */ /* 0x000fe40003f24270 */
[----:B-1----:R-:W-:Y:S01]  /*122e0*/  PRMT R13, R2, 0x7610, R13 ;  /* 0x00007610020d7816 */ /* 0x002fe2000000000d */
[----:B------:R-:W-:-:S06]  /*122f0*/  FMUL R2, R242, UR16 ;  /* 0x00000010f2027c20 */ /* 0x000fcc0008400000 */
[----:B------:R1:W-:Y:S01]  /*12300*/  @P0 STG.E.U16 desc[UR12][R4.64+0x70], R13 ;  /* 0x0000700d04000986 */ /* 0x0003e2000c10150c */
[----:B------:R-:W-:Y:S02]  /*12310*/  ISETP.GT.AND P0, PT, R0, RZ, P1 ;  /* 0x000000ff0000720c */ /* 0x000fe40000f04270 */
[----:B------:R-:W-:-:S04]  /*12320*/  F2FP.F16.F32.PACK_AB R2, RZ, R2 ;  /* 0x00000002ff02723e */ /* 0x000fc800000000ff */
[----:B---3--:R-:W-:Y:S01]  /*12330*/  PRMT R12, R2, 0x7610, R12 ;  /* 0x00007610020c7816 */ /* 0x008fe2000000000c */
[----:B------:R-:W-:-:S06]  /*12340*/  FMUL R2, R241, UR16 ;  /* 0x00000010f1027c20 */ /* 0x000fcc0008400000 */
[----:B------:R3:W-:Y:S01]  /*12350*/  @P0 STG.E.U16 desc[UR12][R4.64+0x72], R12 ;  /* 0x0000720c04000986 */ /* 0x0007e2000c10150c */
[----:B------:R-:W-:Y:S02]  /*12360*/  ISETP.GT.AND P0, PT, R0, 0x8, P2 ;  /* 0x000000080000780c */ /* 0x000fe40001704270 */
[----:B------:R-:W-:-:S04]  /*12370*/  F2FP.F16.F32.PACK_AB R2, RZ, R2 ;  /* 0x00000002ff02723e */ /* 0x000fc800000000ff */
[----:B--2---:R-:W-:Y:S01]  /*12380*/  PRMT R14, R2, 0x7610, R14 ;  /* 0x00007610020e7816 */ /* 0x004fe2000000000e */
[----:B------:R-:W-:-:S06]  /*12390*/  FMUL R2, R240, UR16 ;  /* 0x00000010f0027c20 */ /* 0x000fcc0008400000 */
[----:B------:R2:W-:Y:S01]  /*123a0*/  @P0 STG.E.U16 desc[UR12][R6.64+0x70], R14 ;  /* 0x0000700e06000986 */ /* 0x0005e2000c10150c */
[----:B------:R-:W-:Y:S02]  /*123b0*/  ISETP.GT.AND P0, PT, R0, 0x8, P1 ;  /* 0x000000080000780c */ /* 0x000fe40000f04270 */
[----:B------:R-:W-:Y:S02]  /*123c0*/  F2FP.F16.F32.PACK_AB R2, RZ, R2 ;  /* 0x00000002ff02723e */ /* 0x000fe400000000ff */
[----:B------:R-:W-:Y:S02]  /*123d0*/  ISETP.GT.AND P2, PT, R3, 0x40, PT ;  /* 0x000000400300780c */ /* 0x000fe40003f44270 */
[----:B-1----:R-:W-:Y:S01]  /*123e0*/  PRMT R13, R2, 0x7610, R13 ;  /* 0x00007610020d7816 */ /* 0x002fe2000000000d */
[----:B------:R-:W-:-:S06]  /*123f0*/  FMUL R2, R239, UR16 ;  /* 0x00000010ef027c20 */ /* 0x000fcc0008400000 */
[----:B------:R1:W-:Y:S01]  /*12400*/  @P0 STG.E.U16 desc[UR12][R6.64+0x72], R13 ;  /* 0x0000720d06000986 */ /* 0x0003e2000c10150c */
[----:B------:R-:W-:Y:S02]  /*12410*/  ISETP.GT.AND P0, PT, R0, RZ, P2 ;  /* 0x000000ff0000720c */ /* 0x000fe40001704270 */
[----:B------:R-:W-:Y:S02]  /*12420*/  F2FP.F16.F32.PACK_AB R2, RZ, R2 ;  /* 0x00000002ff02723e */ /* 0x000fe400000000ff */
[----:B------:R-:W-:Y:S02]  /*12430*/  ISETP.GT.AND P1, PT, R3, 0x41, PT ;  /* 0x000000410300780c */ /* 0x000fe40003f24270 */
[----:B---3--:R-:W-:Y:S01]  /*12440*/  PRMT R12, R2, 0x7610, R12 ;  /* 0x00007610020c7816 */ /* 0x008fe2000000000c */
[----:B------:R-:W-:-:S06]  /*12450*/  FMUL R2, R238, UR16 ;  /* 0x00000010ee027c20 */ /* 0x000fcc0008400000 */
[----:B------:R3:W-:Y:S01]  /*12460*/  @P0 STG.E.U16 desc[UR12][R4.64+0x80], R12 ;  /* 0x0000800c04000986 */ /* 0x0007e2000c10150c */
[----:B------:R-:W-:Y:S02]  /*12470*/  ISETP.GT.AND P0, PT, R0, RZ, P1 ;  /* 0x000000ff0000720c */ /* 0x000fe40000f04270 */
[----:B------:R-:W-:-:S04]  /*12480*/  F2FP.F16.F32.PACK_AB R2, RZ, R2 ;  /* 0x00000002ff02723e */ /* 0x000fc800000000ff */
[----:B--2---:R-:W-:Y:S01]  /*12490*/  PRMT R14, R2, 0x7610, R14 ;  /* 0x00007610020e7816 */ /* 0x004fe2000000000e */
[----:B------:R-:W-:-:S06]  /*124a0*/  FMUL R2, R237, UR16 ;  /* 0x00000010ed027c20 */ /* 0x000fcc0008400000 */
[----:B------:R2:W-:Y:S01]  /*124b0*/  @P0 STG.E.U16 desc[UR12][R4.64+0x82], R14 ;  /* 0x0000820e04000986 */ /* 0x0005e2000c10150c */
[----:B------:R-:W-:Y:S02]  /*124c0*/  ISETP.GT.AND P0, PT, R0, 0x8, P2 ;  /* 0x000000080000780c */ /* 0x000fe40001704270 */
[----:B------:R-:W-:-:S04]  /*124d0*/  F2FP.F16.F32.PACK_AB R2, RZ, R2 ;  /* 0x00000002ff02723e */ /* 0x000fc800000000ff */
[----:B-1----:R-:W-:Y:S01]  /*124e0*/  PRMT R13, R2, 0x7610, R13 ;  /* 0x00007610020d7816 */ /* 0x002fe2000000000d */
[----:B------:R-:W-:-:S06]  /*124f0*/  FMUL R2, R236, UR16 ;  /* 0x00000010ec027c20 */ /* 0x000fcc0008400000 */
[----:B------:R1:W-:Y:S01]  /*12500*/  @P0 STG.E.U16 desc[UR12][R6.64+0x80], R13 ;  /* 0x0000800d06000986 */ /* 0x0003e2000c10150c */
[----:B------:R-:W-:Y:S02]  /*12510*/  ISETP.GT.AND P0, PT, R0, 0x8, P1 ;  /* 0x000000080000780c */ /* 0x000fe40000f04270 */
[----:B------:R-:W-:Y:S02]  /*12520*/  F2FP.F16.F32.PACK_AB R2, RZ, R2 ;  /* 0x00000002ff02723e */ /* 0x000fe400000000ff */
[----:B------:R-:W-:Y:S02]  /*12530*/  ISETP.GT.AND P2, PT, R3, 0x48, PT ;  /* 0x000000480300780c */ /* 0x000fe40003f44270 */
[----:B---3--:R-:W-:Y:S01]  /*12540*/  PRMT R12, R2, 0x7610, R12 ;  /* 0x00007610020c7816 */ /* 0x008fe2000000000c */
[----:B------:R-:W-:-:S06]  /*12550*/  FMUL R2, R235, UR16 ;  /* 0x00000010eb027c20 */ /* 0x000fcc0008400000 */
        /* <DEDUP_REMOVED lines=132> */
[----:B------:R-:W-:-:S04]  /*12da0*/  ISETP.GT.AND P0, PT, R3, 0x78, PT ;  /* 0x000000780300780c */ /* 0x000fc80003f04270 */
[----:B------:R-:W-:Y:S02]  /*12db0*/  ISETP.GT.AND P1, PT, R0, RZ, P0 ;  /* 0x000000ff0000720c */ /* 0x000fe40000724270 */
[----:B------:R-:W-:-:S04]  /*12dc0*/  F2FP.F16.F32.PACK_AB R2, RZ, R2 ;  /* 0x00000002ff02723e */ /* 0x000fc800000000ff */
[----:B--2---:R-:W-:Y:S01]  /*12dd0*/  PRMT R14, R2, 0x7610, R14 ;  /* 0x00007610020e7816 */ /* 0x004fe2000000000e */
[----:B------:R-:W-:-:S06]  /*12de0*/  FMUL R2, R18, UR16 ;  /* 0x0000001012027c20 */ /* 0x000fcc0008400000 */
[----:B------:R-:W-:Y:S01]  /*12df0*/  @P1 STG.E.U16 desc[UR12][R4.64+0xf0], R14 ;  /* 0x0000f00e04001986 */ /* 0x000fe2000c10150c */
[----:B------:R-:W-:-:S04]  /*12e00*/  ISETP.GT.AND P1, PT, R3, 0x79, PT ;  /* 0x000000790300780c */ /* 0x000fc80003f24270 */
[----:B------:R-:W-:Y:S02]  /*12e10*/  ISETP.GT.AND P6, PT, R0, RZ, P1 ;  /* 0x000000ff0000720c */ /* 0x000fe40000fc4270 */
[----:B------:R-:W-:-:S04]  /*12e20*/  F2FP.F16.F32.PACK_AB R2, RZ, R2 ;  /* 0x00000002ff02723e */ /* 0x000fc800000000ff */
[----:B-1----:R-:W-:Y:S01]  /*12e30*/  PRMT R13, R2, 0x7610, R13 ;  /* 0x00007610020d7816 */ /* 0x002fe2000000000d */
[----:B------:R-:W-:-:S06]  /*12e40*/  FMUL R2, R17, UR16 ;  /* 0x0000001011027c20 */ /* 0x000fcc0008400000 */
[----:B------:R1:W-:Y:S01]  /*12e50*/  @P6 STG.E.U16 desc[UR12][R4.64+0xf2], R13 ;  /* 0x0000f20d04006986 */ /* 0x0003e2000c10150c */
[----:B------:R-:W-:Y:S02]  /*12e60*/  ISETP.GT.AND P6, PT, R0, 0x8, P0 ;  /* 0x000000080000780c */ /* 0x000fe400007c4270 */
[----:B------:R-:W-:-:S04]  /*12e70*/  F2FP.F16.F32.PACK_AB R2, RZ, R2 ;  /* 0x00000002ff02723e */ /* 0x000fc800000000ff */
[----:B------:R-:W-:-:S07]  /*12e80*/  PRMT R15, R2, 0x7610, R15 ;  /* 0x00007610020f7816 */ /* 0x000fce000000000f */
[----:B---3--:R-:W-:Y:S02]  /*12e90*/  @P6 IMAD.MOV.U32 R12, RZ, RZ, R6 ;  /* 0x000000ffff0c6224 */ /* 0x008fe400078e0006 */
[----:B-1----:R-:W-:-:S05]  /*12ea0*/  @P6 IMAD.MOV.U32 R13, RZ, RZ, R7 ;  /* 0x000000ffff0d6224 */ /* 0x002fca00078e0007 */
[----:B------:R1:W-:Y:S01]  /*12eb0*/  @P6 STG.E.U16 desc[UR12][R12.64+0xf0], R15 ;  /* 0x0000f00f0c006986 */ /* 0x0003e2000c10150c */
[----:B------:R-:W-:Y:S01]  /*12ec0*/  ISETP.GT.AND P6, PT, R0, 0x8, P1 ;  /* 0x000000080000780c */ /* 0x000fe20000fc4270 */
[----:B------:R-:W-:-:S05]  /*12ed0*/  FMUL R2, R16, UR16 ;  /* 0x0000001010027c20 */ /* 0x000fca0008400000 */
[----:B------:R-:W-:-:S07]  /*12ee0*/  F2FP.F16.F32.PACK_AB R2, RZ, R2 ;  /* 0x00000002ff02723e */ /* 0x000fce00000000ff */
[----:B-1----:R-:W-:Y:S02]  /*12ef0*/  @P6 IMAD.MOV.U32 R12, RZ, RZ, R6 ;  /* 0x000000ffff0c6224 */ /* 0x002fe400078e0006 */
[----:B------:R-:W-:-:S05]  /*12f00*/  @P6 IMAD.MOV.U32 R13, RZ, RZ, R7 ;  /* 0x000000ffff0d6224 */ /* 0x000fca00078e0007 */
[----:B------:R1:W-:Y:S01]  /*12f10*/  @P6 STG.E.U16 desc[UR12][R12.64+0xf2], R2 ;  /* 0x0000f2020c006986 */ /* 0x0003e2000c10150c */
[----:B------:R-:W-:-:S04]  /*12f20*/  IADD3 R6, P6, R4, UR7, RZ ;  /* 0x0000000704067c10 */ /* 0x000fc8000ffde0ff */
[----:B------:R-:W-:Y:S02]  /*12f30*/  IADD3.X R7, R5, UR6, RZ, P6, !PT ;  /* 0x0000000605077c10 */ /* 0x000fe4000b7fe4ff */
[----:B------:R-:W-:Y:S01]  /*12f40*/  ISETP.GT.AND P6, PT, R0, 0x40, P5 ;  /* 0x000000400000780c */ /* 0x000fe20002fc4270 */
[----:B------:R-:W-:-:S05]  /*12f50*/  FMUL R152, R152, UR16 ;  /* 0x0000001098987c20 */ /* 0x000fca0008400000 */
[----:B------:R-:W-:-:S07]  /*12f60*/  F2FP.F16.F32.PACK_AB R152, RZ, R152 ;  /* 0x00000098ff98723e */ /* 0x000fce00000000ff */
[----:B------:R-:W-:Y:S01]  /*12f70*/  @P6 STG.E.U16 desc[UR12][R6.64], R152 ;  /* 0x0000009806006986 */ /* 0x000fe2000c10150c */
[----:B------:R-:W-:Y:S01]  /*12f80*/  ISETP.GT.AND P6, PT, R3, 0x1, PT ;  /* 0x000000010300780c */ /* 0x000fe20003fc4270 */
[----:B------:R-:W-:-:S03]  /*12f90*/  FMUL R153, R153, UR16 ;  /* 0x0000001099997c20 */ /* 0x000fc60008400000 */
[----:B------:R-:W-:Y:S02]  /*12fa0*/  ISETP.GT.AND P6, PT, R0, 0x40, P6 ;  /* 0x000000400000780c */ /* 0x000fe400037c4270 */
[----:B------:R-:W-:Y:S01]  /*12fb0*/  F2FP.F16.F32.PACK_AB R153, RZ, R153 ;  /* 0x00000099ff99723e */ /* 0x000fe200000000ff */
[----:B------:R-:W-:-:S10]  /*12fc0*/  FMUL R154, R154, UR16 ;  /* 0x000000109a9a7c20 */ /* 0x000fd40008400000 */
[----:B------:R-:W-:Y:S01]  /*12fd0*/  @P6 STG.E.U16 desc[UR12][R6.64+0x2], R153 ;  /* 0x0000029906006986 */ /* 0x000fe2000c10150c */
[----:B-1----:R-:W-:-:S04]  /*12fe0*/  IADD3 R12, P6, R6, UR5, RZ ;  /* 0x00000005060c7c10 */ /* 0x002fc8000ffde0ff */
[----:B------:R-:W-:Y:S02]  /*12ff0*/  IADD3.X R13, R7, UR4, RZ, P6, !PT ;  /* 0x00000004070d7c10 */ /* 0x000fe4000b7fe4ff */
[----:B------:R-:W-:Y:S02]  /*13000*/  ISETP.GT.AND P6, PT, R0, 0x48, P5 ;  /* 0x000000480000780c */ /* 0x000fe40002fc4270 */
[----:B------:R-:W-:-:S11]  /*13010*/  F2FP.F16.F32.PACK_AB R154, RZ, R154 ;  /* 0x0000009aff9a723e */ /* 0x000fd600000000ff */
[----:B------:R1:W-:Y:S01]  /*13020*/  @P6 STG.E.U16 desc[UR12][R12.64], R154 ;  /* 0x0000009a0c006986 */ /* 0x0003e2000c10150c */
[----:B------:R-:W-:-:S04]  /*13030*/  IADD3 R14, P6, R6, UR5, RZ ;  /* 0x00000005060e7c10 */ /* 0x000fc8000ffde0ff */
[----:B------:R-:W-:Y:S02]  /*13040*/  IADD3.X R15, R7, UR4, RZ, P6, !PT ;  /* 0x00000004070f7c10 */ /* 0x000fe4000b7fe4ff */
[----:B------:R-:W-:Y:S01]  /*13050*/  ISETP.GT.AND P6, PT, R3, 0x1, PT ;  /* 0x000000010300780c */ /* 0x000fe20003fc4270 */
[----:B------:R-:W-:-:S03]  /*13060*/  FMUL R155, R155, UR16 ;  /* 0x000000109b9b7c20 */ /* 0x000fc60008400000 */
[----:B------:R-:W-:Y:S02]  /*13070*/  ISETP.GT.AND P6, PT, R0, 0x48, P6 ;  /* 0x000000480000780c */ /* 0x000fe400037c4270 */
[----:B------:R-:W-:Y:S01]  /*13080*/  F2FP.F16.F32.PACK_AB R155, RZ, R155 ;  /* 0x0000009bff9b723e */ /* 0x000fe200000000ff */
[----:B------:R-:W-:-:S10]  /*13090*/  FMUL R156, R156, UR16 ;  /* 0x000000109c9c7c20 */ /* 0x000fd40008400000 */
[----:B------:R-:W-:Y:S01]  /*130a0*/  @P6 STG.E.U16 desc[UR12][R14.64+0x2], R155 ;  /* 0x0000029b0e006986 */ /* 0x000fe2000c10150c */
[----:B------:R-:W-:-:S04]  /*130b0*/  ISETP.GT.AND P6, PT, R3, 0x8, PT ;  /* 0x000000080300780c */ /* 0x000fc80003fc4270 */
        /* <DEDUP_REMOVED lines=278> */
[----:B------:R-:W-:-:S11]  /*14220*/  F2FP.F16.F32.PACK_AB R213, RZ, R213 ;  /* 0x000000d5ffd5723e */ /* 0x000fd600000000ff */
[----:B------:R2:W-:Y:S01]  /*14230*/  @P6 STG.E.U16 desc[UR12][R6.64+0xf2], R213 ;  /* 0x0000f2d506006986 */ /* 0x0005e2000c10150c */
[----:B-1----:R-:W-:-:S04]  /*14240*/  IADD3 R12, P6, R4, UR22, RZ ;  /* 0x00000016040c7c10 */ /* 0x002fc8000ffde0ff */
[----:B------:R-:W-:Y:S02]  /*14250*/  IADD3.X R13, R5, UR10, RZ, P6, !PT ;  /* 0x0000000a050d7c10 */ /* 0x000fe4000b7fe4ff */
[----:B------:R-:W-:Y:S01]  /*14260*/  ISETP.GT.AND P6, PT, R0, 0x48, P0 ;  /* 0x000000480000780c */ /* 0x000fe200007c4270 */
[----:B------:R-:W-:-:S05]  /*14270*/  FMUL R214, R214, UR16 ;  /* 0x00000010d6d67c20 */ /* 0x000fca0008400000 */
[----:B------:R-:W-:-:S07]  /*14280*/  F2FP.F16.F32.PACK_AB R214, RZ, R214 ;  /* 0x000000d6ffd6723e */ /* 0x000fce00000000ff */
[----:B--2---:R-:W-:Y:S02]  /*14290*/  @P6 IMAD.MOV.U32 R6, RZ, RZ, R10 ;  /* 0x000000ffff066224 */ /* 0x004fe400078e000a */
[----:B------:R-:W-:Y:S02]  /*142a0*/  @P6 IMAD.MOV.U32 R7, RZ, RZ, R11 ;  /* 0x000000ffff076224 */ /* 0x000fe400078e000b */
[----:B------:R-:W-:-:S03]  /*142b0*/  FMUL R215, R215, UR16 ;  /* 0x00000010d7d77c20 */ /* 0x000fc60008400000 */
[----:B------:R1:W-:Y:S01]  /*142c0*/  @P6 STG.E.U16 desc[UR12][R6.64+0xf0], R214 ;  /* 0x0000f0d606006986 */ /* 0x0003e2000c10150c */
[----:B------:R-:W-:Y:S02]  /*142d0*/  ISETP.GT.AND P6, PT, R0, 0x48, P1 ;  /* 0x000000480000780c */ /* 0x000fe40000fc4270 */
[----:B------:R-:W-:Y:S01]  /*142e0*/  F2FP.F16.F32.PACK_AB R215, RZ, R215 ;  /* 0x000000d7ffd7723e */ /* 0x000fe200000000ff */
[----:B------:R-:W-:-:S10]  /*142f0*/  FMUL R88, R88, UR16 ;  /* 0x0000001058587c20 */ /* 0x000fd40008400000 */
[----:B------:R2:W-:Y:S01]  /*14300*/  @P6 STG.E.U16 desc[UR12][R10.64+0xf2], R215 ;  /* 0x0000f2d70a006986 */ /* 0x0005e2000c10150c */
[----:B------:R-:W-:Y:S02]  /*14310*/  ISETP.GT.AND P6, PT, R0, 0x80, P5 ;  /* 0x000000800000780c */ /* 0x000fe40002fc4270 */
[----:B------:R-:W-:Y:S01]  /*14320*/  F2FP.F16.F32.PACK_AB R88, RZ, R88 ;  /* 0x00000058ff58723e */ /* 0x000fe200000000ff */
[----:B------:R-:W-:-:S10]  /*14330*/  FMUL R89, R89, UR16 ;  /* 0x0000001059597c20 */ /* 0x000fd40008400000 */
[----:B------:R-:W-:Y:S01]  /*14340*/  @P6 STG.E.U16 desc[UR12][R12.64], R88 ;  /* 0x000000580c006986 */ /* 0x000fe2000c10150c */
[----:B------:R-:W-:-:S04]  /*14350*/  ISETP.GT.AND P6, PT, R3, 0x1, PT ;  /* 0x000000010300780c */ /* 0x000fc80003fc4270 */
[----:B------:R-:W-:Y:S02]  /*14360*/  ISETP.GT.AND P6, PT, R0, 0x80, P6 ;  /* 0x000000800000780c */ /* 0x000fe400037c4270 */
[----:B------:R-:W-:-:S11]  /*14370*/  F2FP.F16.F32.PACK_AB R89, RZ, R89 ;  /* 0x00000059ff59723e */ /* 0x000fd600000000ff */
[----:B------:R-:W-:Y:S01]  /*14380*/  @P6 STG.E.U16 desc[UR12][R12.64+0x2], R89 ;  /* 0x000002590c006986 */ /* 0x000fe2000c10150c */
[----:B-1----:R-:W-:-:S04]  /*14390*/  IADD3 R6, P6, R12, UR5, RZ ;  /* 0x000000050c067c10 */ /* 0x002fc8000ffde0ff */
[----:B------:R-:W-:Y:S02]  /*143a0*/  IADD3.X R7, R13, UR4, RZ, P6, !PT ;  /* 0x000000040d077c10 */ /* 0x000fe4000b7fe4ff */
[----:B--2---:R-:W-:-:S04]  /*143b0*/  IADD3 R10, P6, R12, UR5, RZ ;  /* 0x000000050c0a7c10 */ /* 0x004fc8000ffde0ff */
[----:B------:R-:W-:Y:S02]  /*143c0*/  IADD3.X R11, R13, UR4, RZ, P6, !PT ;  /* 0x000000040d0b7c10 */ /* 0x000fe4000b7fe4ff */
[----:B------:R-:W-:Y:S01]  /*143d0*/  ISETP.GT.AND P6, PT, R0, 0x88, P5 ;  /* 0x000000880000780c */ /* 0x000fe20002fc4270 */
[----:B------:R-:W-:-:S05]  /*143e0*/  FMUL R90, R90, UR16 ;  /* 0x000000105a5a7c20 */ /* 0x000fca0008400000 */
[----:B------:R-:W-:-:S07]  /*143f0*/  F2FP.F16.F32.PACK_AB R90, RZ, R90 ;  /* 0x0000005aff5a723e */ /* 0x000fce00000000ff */
[----:B------:R1:W-:Y:S01]  /*14400*/  @P6 STG.E.U16 desc[UR12][R6.64], R90 ;  /* 0x0000005a06006986 */ /* 0x0003e2000c10150c */
[----:B------:R-:W-:Y:S01]  /*14410*/  ISETP.GT.AND P6, PT, R3, 0x1, PT ;  /* 0x000000010300780c */ /* 0x000fe20003fc4270 */
[----:B------:R-:W-:-:S03]  /*14420*/  FMUL R91, R91, UR16 ;  /* 0x000000105b5b7c20 */ /* 0x000fc60008400000 */
[----:B------:R-:W-:Y:S02]  /*14430*/  ISETP.GT.AND P6, PT, R0, 0x88, P6 ;  /* 0x000000880000780c */ /* 0x000fe400037c4270 */
[----:B------:R-:W-:Y:S01]  /*14440*/  F2FP.F16.F32.PACK_AB R91, RZ, R91 ;  /* 0x0000005bff5b723e */ /* 0x000fe200000000ff */
[----:B------:R-:W-:-:S10]  /*14450*/  FMUL R92, R92, UR16 ;  /* 0x000000105c5c7c20 */ /* 0x000fd40008400000 */
[----:B------:R2:W-:Y:S01]  /*14460*/  @P6 STG.E.U16 desc[UR12][R10.64+0x2], R91 ;  /* 0x0000025b0a006986 */ /* 0x0005e2000c10150c */
[----:B------:R-:W-:-:S04]  /*14470*/  ISETP.GT.AND P6, PT, R3, 0x8, PT ;  /* 0x000000080300780c */ /* 0x000fc80003fc4270 */
[----:B------:R-:W-:Y:S02]  /*14480*/  ISETP.GT.AND P6, PT, R0, 0x80, P6 ;  /* 0x000000800000780c */ /* 0x000fe400037c4270 */
[----:B------:R-:W-:Y:S01]  /*14490*/  F2FP.F16.F32.PACK_AB R92, RZ, R92 ;  /* 0x0000005cff5c723e */ /* 0x000fe200000000ff */
[----:B------:R-:W-:-:S10]  /*144a0*/  FMUL R93, R93, UR16 ;  /* 0x000000105d5d7c20 */ /* 0x000fd40008400000 */
[----:B------:R-:W-:Y:S01]  /*144b0*/  @P6 STG.E.U16 desc[UR12][R12.64+0x10], R92 ;  /* 0x0000105c0c006986 */ /* 0x000fe2000c10150c */
[----:B------:R-:W-:-:S04]  /*144c0*/  ISETP.GT.AND P6, PT, R3, 0x9, PT ;  /* 0x000000090300780c */ /* 0x000fc80003fc4270 */
[----:B------:R-:W-:Y:S01]  /*144d0*/  ISETP.GT.AND P6, PT, R0, 0x80, P6 ;  /* 0x000000800000780c */ /* 0x000fe200037c4270 */
[----:B-1----:R-:W-:Y:S01]  /*144e0*/  IMAD.U32 R7, RZ, RZ, UR18 ;  /* 0x00000012ff077e24 */ /* 0x002fe2000f8e00ff */
[----:B------:R-:W-:Y:S01]  /*144f0*/  UIMAD UR6, UR19, 0x180, URZ ;  /* 0x00000180130678a4 */ /* 0x000fe2000f8e023f */
[----:B------:R-:W-:Y:S02]  /*14500*/  F2FP.F16.F32.PACK_AB R93, RZ, R93 ;  /* 0x0000005dff5d723e */ /* 0x000fe400000000ff */
[----:B------:R-:W-:-:S04]  /*14510*/  IMAD.WIDE.U32 R4, R7, 0x180, R4 ;  /* 0x0000018007047825 */ /* 0x000fc800078e0004 */
[----:B--2---:R-:W-:-:S04]  /*14520*/  VIADD R11, R5, UR6 ;  /* 0x00000006050b7c36 */ /* 0x004fc80008000000 */
[----:B------:R-:W-:Y:S01]  /*14530*/  @P6 STG.E.U16 desc[UR12][R12.64+0x12], R93 ;  /* 0x0000125d0c006986 */ /* 0x000fe2000c10150c */
        /* <DEDUP_REMOVED lines=273> */
[----:B------:R-:W-:Y:S02]  /*15650*/  VIADD R5, R5, UR6 ;  /* 0x0000000605057c36 */ /* 0x000fe40008000000 */
[----:B------:R-:W-:-:S08]  /*15660*/  FMUL R150, R150, UR16 ;  /* 0x0000001096967c20 */ /* 0x000fd00008400000 */
[----:B------:R-:W-:Y:S01]  /*15670*/  @P6 STG.E.U16 desc[UR12][R12.64+0xf2], R149 ;  /* 0x0000f2950c006986 */ /* 0x000fe2000c10150c */
[----:B------:R-:W-:-:S04]  /*15680*/  IADD3 R14, P6, R4, UR5, RZ ;  /* 0x00000005040e7c10 */ /* 0x000fc8000ffde0ff */
[----:B------:R-:W-:Y:S02]  /*15690*/  IADD3.X R15, R5, UR4, RZ, P6, !PT ;  /* 0x00000004050f7c10 */ /* 0x000fe4000b7fe4ff */
        /* <DEDUP_REMOVED lines=10> */
[----:B------:R-:W-:-:S05]  /*15740*/  @P6 IMAD.MOV.U32 R10, RZ, RZ, R4 ;  /* 0x000000ffff0a6224 */ /* 0x000fca00078e0004 */
[----:B------:R1:W-:Y:S01]  /*15750*/  @P6 STG.E.U16 desc[UR12][R10.64], R24 ;  /* 0x000000180a006986 */ /* 0x0003e2000c10150c */
[----:B------:R-:W-:-:S04]  /*15760*/  ISETP.GT.AND P6, PT, R3, 0x1, PT ;  /* 0x000000010300780c */ /* 0x000fc80003fc4270 */
[C---:B------:R-:W-:Y:S01]  /*15770*/  ISETP.GT.AND P6, PT, R0.reuse, 0xc0, P6 ;  /* 0x000000c00000780c */ /* 0x040fe200037c4270 */
[----:B------:R-:W-:Y:S01]  /*15780*/  FMUL R25, R25, UR16 ;  /* 0x0000001019197c20 */ /* 0x000fe20008400000 */
[----:B------:R-:W-:Y:S01]  /*15790*/  ISETP.GT.AND P5, PT, R0, 0xc8, P5 ;  /* 0x000000c80000780c */ /* 0x000fe20002fa4270 */
[----:B------:R-:W-:-:S03]  /*157a0*/  FMUL R26, R26, UR16 ;  /* 0x000000101a1a7c20 */ /* 0x000fc60008400000 */
[----:B------:R-:W-:Y:S02]  /*157b0*/  F2FP.F16.F32.PACK_AB R25, RZ, R25 ;  /* 0x00000019ff19723e */ /* 0x000fe400000000ff */
[----:B------:R-:W-:-:S05]  /*157c0*/  F2FP.F16.F32.PACK_AB R26, RZ, R26 ;  /* 0x0000001aff1a723e */ /* 0x000fca00000000ff */
[----:B-1----:R-:W-:-:S05]  /*157d0*/  @P6 IMAD.MOV.U32 R10, RZ, RZ, R4 ;  /* 0x000000ffff0a6224 */ /* 0x002fca00078e0004 */
[----:B------:R-:W-:Y:S01]  /*157e0*/  @P6 STG.E.U16 desc[UR12][R10.64+0x2], R25 ;  /* 0x000002190a006986 */ /* 0x000fe2000c10150c */
[----:B------:R-:W-:-:S03]  /*157f0*/  ISETP.GT.AND P6, PT, R3, 0x1, PT ;  /* 0x000000010300780c */ /* 0x000fc60003fc4270 */
[----:B------:R-:W-:Y:S01]  /*15800*/  @P5 STG.E.U16 desc[UR12][R6.64], R26 ;  /* 0x0000001a06005986 */ /* 0x000fe2000c10150c */
[----:B------:R-:W-:Y:S01]  /*15810*/  ISETP.GT.AND P5, PT, R0, 0xc8, P6 ;  /* 0x000000c80000780c */ /* 0x000fe200037a4270 */
[----:B------:R-:W-:Y:S01]  /*15820*/  FMUL R27, R27, UR16 ;  /* 0x000000101b1b7c20 */ /* 0x000fe20008400000 */
[----:B------:R-:W-:-:S04]  /*15830*/  ISETP.GT.AND P6, PT, R3, 0x8, PT ;  /* 0x000000080300780c */ /* 0x000fc80003fc4270 */
[----:B------:R-:W-:Y:S01]  /*15840*/  F2FP.F16.F32.PACK_AB R27, RZ, R27 ;  /* 0x0000001bff1b723e */ /* 0x000fe200000000ff */
[----:B------:R-:W-:-:S06]  /*15850*/  FMUL R28, R28, UR16 ;  /* 0x000000101c1c7c20 */ /* 0x000fcc0008400000 */
[----:B------:R1:W-:Y:S01]  /*15860*/  @P5 STG.E.U16 desc[UR12][R6.64+0x2], R27 ;  /* 0x0000021b06005986 */ /* 0x0003e2000c10150c */
[----:B------:R-:W-:Y:S02]  /*15870*/  ISETP.GT.AND P5, PT, R0, 0xc0, P6 ;  /* 0x000000c00000780c */ /* 0x000fe400037a4270 */
[----:B------:R-:W-:Y:S02]  /*15880*/  F2FP.F16.F32.PACK_AB R28, RZ, R28 ;  /* 0x0000001cff1c723e */ /* 0x000fe400000000ff */
[----:B------:R-:W-:Y:S01]  /*15890*/  ISETP.GT.AND P6, PT, R3, 0x9, PT ;  /* 0x000000090300780c */ /* 0x000fe20003fc4270 */
[----:B------:R-:W-:-:S08]  /*158a0*/  FMUL R29, R29, UR16 ;  /* 0x000000101d1d7c20 */ /* 0x000fd00008400000 */
        /* <DEDUP_REMOVED lines=11> */
[----:B------:R-:W-:Y:S02]  /*15960*/  F2FP.F16.F32.PACK_AB R31, RZ, R31 ;  /* 0x0000001fff1f723e */ /* 0x000fe400000000ff */
[----:B------:R-:W-:-:S09]  /*15970*/  ISETP.GT.AND P6, PT, R3, 0x10, PT ;  /* 0x000000100300780c */ /* 0x000fd20003fc4270 */
[----:B-1----:R-:W-:Y:S02]  /*15980*/  @P5 IMAD.MOV.U32 R6, RZ, RZ, R14 ;  /* 0x000000ffff065224 */ /* 0x002fe400078e000e */
[----:B------:R-:W-:Y:S02]  /*15990*/  @P5 IMAD.MOV.U32 R7, RZ, RZ, R15 ;  /* 0x000000ffff075224 */ /* 0x000fe400078e000f */
[----:B------:R-:W-:-:S03]  /*159a0*/  FMUL R32, R32, UR16 ;  /* 0x0000001020207c20 */ /* 0x000fc60008400000 */
[----:B------:R1:W-:Y:S01]  /*159b0*/  @P5 STG.E.U16 desc[UR12][R6.64+0x12], R31 ;  /* 0x0000121f06005986 */ /* 0x0003e2000c10150c */
[----:B------:R-:W-:Y:S02]  /*159c0*/  ISETP.GT.AND P5, PT, R0, 0xc0, P6 ;  /* 0x000000c00000780c */ /* 0x000fe400037a4270 */
[----:B------:R-:W-:Y:S02]  /*159d0*/  F2FP.F16.F32.PACK_AB R32, RZ, R32 ;  /* 0x00000020ff20723e */ /* 0x000fe400000000ff */
[----:B------:R-:W-:Y:S01]  /*159e0*/  ISETP.GT.AND P6, PT, R3, 0x11, PT ;  /* 0x000000110300780c */ /* 0x000fe20003fc4270 */
[----:B------:R-:W-:-:S08]  /*159f0*/  FMUL R33, R33, UR16 ;  /* 0x0000001021217c20 */ /* 0x000fd00008400000 */
[----:B------:R-:W-:Y:S01]  /*15a00*/  @P5 STG.E.U16 desc[UR12][R4.64+0x20], R32 ;  /* 0x0000202004005986 */ /* 0x000fe2000c10150c */
[----:B------:R-:W-:Y:S02]  /*15a10*/  ISETP.GT.AND P5, PT, R0, 0xc0, P6 ;  /* 0x000000c00000780c */ /* 0x000fe400037a4270 */
[----:B------:R-:W-:-:S11]  /*15a20*/  F2FP.F16.F32.PACK_AB R33, RZ, R33 ;  /* 0x00000021ff21723e */ /* 0x000fd600000000ff */
[----:B------:R-:W-:Y:S01]  /*15a30*/  @P5 STG.E.U16 desc[UR12][R4.64+0x22], R33 ;  /* 0x0000222104005986 */ /* 0x000fe2000c10150c */
[----:B------:R-:W-:-:S04]  /*15a40*/  ISETP.GT.AND P5, PT, R3, 0x10, PT ;  /* 0x000000100300780c */ /* 0x000fc80003fa4270 */
[----:B------:R-:W-:Y:S01]  /*15a50*/  ISETP.GT.AND P5, PT, R0, 0xc8, P5 ;  /* 0x000000c80000780c */ /* 0x000fe20002fa4270 */
[----:B------:R-:W-:-:S05]  /*15a60*/  FMUL R34, R34, UR16 ;  /* 0x0000001022227c20 */ /* 0x000fca0008400000 */
[----:B------:R-:W-:-:S07]  /*15a70*/  F2FP.F16.F32.PACK_AB R34, RZ, R34 ;  /* 0x00000022ff22723e */ /* 0x000fce00000000ff */
[----:B-1----:R-:W-:Y:S02]  /*15a80*/  @P5 IMAD.MOV.U32 R6, RZ, RZ, R14 ;  /* 0x000000ffff065224 */ /* 0x002fe400078e000e */
[----:B------:R-:W-:-:S05]  /*15a90*/  @P5 IMAD.MOV.U32 R7, RZ, RZ, R15 ;  /* 0x000000ffff075224 */ /* 0x000fca00078e000f */
[----:B------:R1:W-:Y:S01]  /*15aa0*/  @P5 STG.E.U16 desc[UR12][R6.64+0x20], R34 ;  /* 0x0000202206005986 */ /* 0x0003e2000c10150c */
[----:B------:R-:W-:Y:S01]  /*15ab0*/  ISETP.GT.AND P5, PT, R0, 0xc8, P6 ;  /* 0x000000c80000780c */ /* 0x000fe200037a4270 */
[----:B------:R-:W-:Y:S01]  /*15ac0*/  FMUL R35, R35, UR16 ;  /* 0x0000001023237c20 */ /* 0x000fe20008400000 */
[----:B------:R-:W-:-:S04]  /*15ad0*/  ISETP.GT.AND P6, PT, R3, 0x18, PT ;  /* 0x000000180300780c */ /* 0x000fc80003fc4270 */
[----:B------:R-:W-:-:S07]  /*15ae0*/  F2FP.F16.F32.PACK_AB R35, RZ, R35 ;  /* 0x00000023ff23723e */ /* 0x000fce00000000ff */
        /* <DEDUP_REMOVED lines=225> */
[----:B------:R-:W-:Y:S01]  /*16900*/  @P5 STG.E.U16 desc[UR12][R6.64+0xc0], R74 ;  /* 0x0000c04a06005986 */ /* 0x000fe2000c10150c */
[----:B------:R-:W-:Y:S01]  /*16910*/  ISETP.GT.AND P5, PT, R0, 0xc8, P6 ;  /* 0x000000c80000780c */ /* 0x000fe200037a4270 */
[----:B------:R-:W-:Y:S01]  /*16920*/  FMUL R75, R75, UR16 ;  /* 0x000000104b4b7c20 */ /* 0x000fe20008400000 */
[----:B------:R-:W-:-:S04]  /*16930*/  ISETP.GT.AND P6, PT, R3, 0x68, PT ;  /* 0x000000680300780c */ /* 0x000fc80003fc4270 */
[----:B------:R-:W-:-:S07]  /*16940*/  F2FP.F16.F32.PACK_AB R75, RZ, R75 ;  /* 0x0000004bff4b723e */ /* 0x000fce00000000ff */
[----:B------:R-:W-:Y:S02]  /*16950*/  @P5 IMAD.MOV.U32 R2, RZ, RZ, R14 ;  /* 0x000000ffff025224 */ /* 0x000fe400078e000e */
[----:B------:R-:W-:-:S05]  /*16960*/  @P5 IMAD.MOV.U32 R3, RZ, RZ, R15 ;  /* 0x000000ffff035224 */ /* 0x000fca00078e000f */
[----:B------:R1:W-:Y:S01]  /*16970*/  @P5 STG.E.U16 desc[UR12][R2.64+0xc2], R75 ;  /* 0x0000c24b02005986 */ /* 0x0003e2000c10150c */
[----:B------:R-:W-:Y:S01]  /*16980*/  ISETP.GT.AND P5, PT, R0, 0xc0, P6 ;  /* 0x000000c00000780c */ /* 0x000fe200037a4270 */
[----:B------:R-:W-:-:S05]  /*16990*/  FMUL R76, R76, UR16 ;  /* 0x000000104c4c7c20 */ /* 0x000fca0008400000 */
[----:B------:R-:W-:-:S07]  /*169a0*/  F2FP.F16.F32.PACK_AB R76, RZ, R76 ;  /* 0x0000004cff4c723e */ /* 0x000fce00000000ff */
[----:B-1----:R-:W-:Y:S02]  /*169b0*/  @P5 IMAD.MOV.U32 R2, RZ, RZ, R4 ;  /* 0x000000ffff025224 */ /* 0x002fe400078e0004 */
[----:B------:R-:W-:-:S05]  /*169c0*/  @P5 IMAD.MOV.U32 R3, RZ, RZ, R5 ;  /* 0x000000ffff035224 */ /* 0x000fca00078e0005 */
[----:B------:R1:W-:Y:S01]  /*169d0*/  @P5 STG.E.U16 desc[UR12][R2.64+0xd0], R76 ;  /* 0x0000d04c02005986 */ /* 0x0003e2000c10150c */
[C---:B------:R-:W-:Y:S02]  /*169e0*/  ISETP.GT.AND P5, PT, R0.reuse, 0xc0, P4 ;  /* 0x000000c00000780c */ /* 0x040fe400027a4270 */
[C---:B------:R-:W-:Y:S01]  /*169f0*/  ISETP.GT.AND P6, PT, R0.reuse, 0xc8, P6 ;  /* 0x000000c80000780c */ /* 0x040fe200037c4270 */
[----:B------:R-:W-:Y:S01]  /*16a00*/  FMUL R77, R77, UR16 ;  /* 0x000000104d4d7c20 */ /* 0x000fe20008400000 */
[----:B------:R-:W-:Y:S01]  /*16a10*/  ISETP.GT.AND P4, PT, R0, 0xc8, P4 ;  /* 0x000000c80000780c */ /* 0x000fe20002784270 */
[----:B------:R-:W-:-:S03]  /*16a20*/  FMUL R78, R78, UR16 ;  /* 0x000000104e4e7c20 */ /* 0x000fc60008400000 */
[----:B------:R-:W-:-:S05]  /*16a30*/  F2FP.F16.F32.PACK_AB R77, RZ, R77 ;  /* 0x0000004dff4d723e */ /* 0x000fca00000000ff */
[----:B-1----:R-:W-:Y:S02]  /*16a40*/  @P5 IMAD.MOV.U32 R2, RZ, RZ, R4 ;  /* 0x000000ffff025224 */ /* 0x002fe400078e0004 */
[----:B------:R-:W-:Y:S01]  /*16a50*/  @P5 IMAD.MOV.U32 R3, RZ, RZ, R5 ;  /* 0x000000ffff035224 */ /* 0x000fe200078e0005 */
[----:B------:R-:W-:Y:S01]  /*16a60*/  F2FP.F16.F32.PACK_AB R78, RZ, R78 ;  /* 0x0000004eff4e723e */ /* 0x000fe200000000ff */
[----:B------:R-:W-:-:S03]  /*16a70*/  FMUL R79, R79, UR16 ;  /* 0x000000104f4f7c20 */ /* 0x000fc60008400000 */
[----:B------:R1:W-:Y:S01]  /*16a80*/  @P5 STG.E.U16 desc[UR12][R2.64+0xd2], R77 ;  /* 0x0000d24d02005986 */ /* 0x0003e2000c10150c */
[----:B------:R-:W-:Y:S02]  /*16a90*/  ISETP.GT.AND P5, PT, R0, 0xc0, P2 ;  /* 0x000000c00000780c */ /* 0x000fe400017a4270 */
[----:B------:R-:W-:Y:S01]  /*16aa0*/  F2FP.F16.F32.PACK_AB R79, RZ, R79 ;  /* 0x0000004fff4f723e */ /* 0x000fe200000000ff */
[----:B-1----:R-:W-:Y:S02]  /*16ab0*/  @P6 IMAD.MOV.U32 R2, RZ, RZ, R14 ;  /* 0x000000ffff026224 */ /* 0x002fe400078e000e */
[----:B------:R-:W-:-:S05]  /*16ac0*/  @P6 IMAD.MOV.U32 R3, RZ, RZ, R15 ;  /* 0x000000ffff036224 */ /* 0x000fca00078e000f */
[----:B------:R1:W-:Y:S01]  /*16ad0*/  @P6 STG.E.U16 desc[UR12][R2.64+0xd0], R78 ;  /* 0x0000d04e02006986 */ /* 0x0003e2000c10150c */
[----:B------:R-:W-:Y:S01]  /*16ae0*/  FMUL R80, R80, UR16 ;  /* 0x0000001050507c20 */ /* 0x000fe20008400000 */
[----:B-1----:R-:W-:Y:S02]  /*16af0*/  @P4 IMAD.MOV.U32 R2, RZ, RZ, R14 ;  /* 0x000000ffff024224 */ /* 0x002fe400078e000e */
[----:B------:R-:W-:-:S05]  /*16b00*/  @P4 IMAD.MOV.U32 R3, RZ, RZ, R15 ;  /* 0x000000ffff034224 */ /* 0x000fca00078e000f */
[----:B------:R1:W-:Y:S01]  /*16b10*/  @P4 STG.E.U16 desc[UR12][R2.64+0xd2], R79 ;  /* 0x0000d24f02004986 */ /* 0x0003e2000c10150c */
[C---:B------:R-:W-:Y:S02]  /*16b20*/  ISETP.GT.AND P4, PT, R0.reuse, 0xc0, P3 ;  /* 0x000000c00000780c */ /* 0x040fe40001f84270 */
[C---:B------:R-:W-:Y:S01]  /*16b30*/  ISETP.GT.AND P2, PT, R0.reuse, 0xc8, P2 ;  /* 0x000000c80000780c */ /* 0x040fe20001744270 */
[----:B------:R-:W-:Y:S01]  /*16b40*/  FMUL R81, R81, UR16 ;  /* 0x0000001051517c20 */ /* 0x000fe20008400000 */
[----:B------:R-:W-:Y:S02]  /*16b50*/  F2FP.F16.F32.PACK_AB R80, RZ, R80 ;  /* 0x00000050ff50723e */ /* 0x000fe400000000ff */
[----:B------:R-:W-:Y:S01]  /*16b60*/  ISETP.GT.AND P3, PT, R0, 0xc8, P3 ;  /* 0x000000c80000780c */ /* 0x000fe20001f64270 */
[----:B-1----:R-:W-:Y:S02]  /*16b70*/  @P5 IMAD.MOV.U32 R2, RZ, RZ, R4 ;  /* 0x000000ffff025224 */ /* 0x002fe400078e0004 */
[----:B------:R-:W-:Y:S01]  /*16b80*/  @P5 IMAD.MOV.U32 R3, RZ, RZ, R5 ;  /* 0x000000ffff035224 */ /* 0x000fe200078e0005 */
[----:B------:R-:W-:Y:S01]  /*16b90*/  F2FP.F16.F32.PACK_AB R81, RZ, R81 ;  /* 0x00000051ff51723e */ /* 0x000fe200000000ff */
[----:B------:R-:W-:-:S03]  /*16ba0*/  FMUL R82, R82, UR16 ;  /* 0x0000001052527c20 */ /* 0x000fc60008400000 */
[----:B------:R1:W-:Y:S01]  /*16bb0*/  @P5 STG.E.U16 desc[UR12][R2.64+0xe0], R80 ;  /* 0x0000e05002005986 */ /* 0x0003e2000c10150c */
[C---:B------:R-:W-:Y:S02]  /*16bc0*/  ISETP.GT.AND P6, PT, R0.reuse, 0xc0, P0 ;  /* 0x000000c00000780c */ /* 0x040fe400007c4270 */
[C---:B------:R-:W-:Y:S02]  /*16bd0*/  ISETP.GT.AND P5, PT, R0.reuse, 0xc0, P1 ;  /* 0x000000c00000780c */ /* 0x040fe40000fa4270 */
[----:B------:R-:W-:Y:S01]  /*16be0*/  ISETP.GT.AND P0, PT, R0, 0xc8, P0 ;  /* 0x000000c80000780c */ /* 0x000fe20000704270 */
[----:B-1----:R-:W-:Y:S02]  /*16bf0*/  @P4 IMAD.MOV.U32 R2, RZ, RZ, R4 ;  /* 0x000000ffff024224 */ /* 0x002fe400078e0004 */
[----:B------:R-:W-:Y:S01]  /*16c00*/  @P4 IMAD.MOV.U32 R3, RZ, RZ, R5 ;  /* 0x000000ffff034224 */ /* 0x000fe200078e0005 */
[----:B------:R-:W-:Y:S01]  /*16c10*/  F2FP.F16.F32.PACK_AB R82, RZ, R82 ;  /* 0x00000052ff52723e */ /* 0x000fe200000000ff */
[----:B------:R-:W-:-:S03]  /*16c20*/  FMUL R83, R83, UR16 ;  /* 0x0000001053537c20 */ /* 0x000fc60008400000 */
[----:B------:R1:W-:Y:S01]  /*16c30*/  @P4 STG.E.U16 desc[UR12][R2.64+0xe2], R81 ;  /* 0x0000e25102004986 */ /* 0x0003e2000c10150c */
[----:B------:R-:W-:Y:S01]  /*16c40*/  FMUL R84, R84, UR16 ;  /* 0x0000001054547c20 */ /* 0x000fe20008400000 */
[----:B------:R-:W-:Y:S01]  /*16c50*/  ISETP.GT.AND P1, PT, R0, 0xc8, P1 ;  /* 0x000000c80000780c */ /* 0x000fe20000f24270 */
[----:B------:R-:W-:Y:S01]  /*16c60*/  FMUL R85, R85, UR16 ;  /* 0x0000001055557c20 */ /* 0x000fe20008400000 */
[----:B------:R-:W-:Y:S01]  /*16c70*/  F2FP.F16.F32.PACK_AB R83, RZ, R83 ;  /* 0x00000053ff53723e */ /* 0x000fe200000000ff */
[----:B------:R-:W-:Y:S01]  /*16c80*/  FMUL R86, R86, UR16 ;  /* 0x0000001056567c20 */ /* 0x000fe20008400000 */
[----:B-1----:R-:W-:Y:S02]  /*16c90*/  @P2 IMAD.MOV.U32 R2, RZ, RZ, R14 ;  /* 0x000000ffff022224 */ /* 0x002fe400078e000e */
[----:B------:R-:W-:-:S05]  /*16ca0*/  @P2 IMAD.MOV.U32 R3, RZ, RZ, R15 ;  /* 0x000000ffff032224 */ /* 0x000fca00078e000f */
[----:B------:R1:W-:Y:S01]  /*16cb0*/  @P2 STG.E.U16 desc[UR12][R2.64+0xe0], R82 ;  /* 0x0000e05202002986 */ /* 0x0003e2000c10150c */
[----:B------:R-:W-:Y:S01]  /*16cc0*/  F2FP.F16.F32.PACK_AB R84, RZ, R84 ;  /* 0x00000054ff54723e */ /* 0x000fe200000000ff */
[----:B------:R-:W-:Y:S01]  /*16cd0*/  @P5 IMAD.MOV.U32 R6, RZ, RZ, R4 ;  /* 0x000000ffff065224 */ /* 0x000fe200078e0004 */
[----:B------:R-:W-:Y:S01]  /*16ce0*/  F2FP.F16.F32.PACK_AB R85, RZ, R85 ;  /* 0x00000055ff55723e */ /* 0x000fe200000000ff */
[----:B------:R-:W-:Y:S01]  /*16cf0*/  @P5 IMAD.MOV.U32 R7, RZ, RZ, R5 ;  /* 0x000000ffff075224 */ /* 0x000fe200078e0005 */
[----:B------:R-:W-:Y:S01]  /*16d00*/  F2FP.F16.F32.PACK_AB R86, RZ, R86 ;  /* 0x00000056ff56723e */ /* 0x000fe200000000ff */
[----:B-1----:R-:W-:Y:S02]  /*16d10*/  @P3 IMAD.MOV.U32 R2, RZ, RZ, R14 ;  /* 0x000000ffff023224 */ /* 0x002fe400078e000e */
[----:B------:R-:W-:-:S05]  /*16d20*/  @P3 IMAD.MOV.U32 R3, RZ, RZ, R15 ;  /* 0x000000ffff033224 */ /* 0x000fca00078e000f */
[----:B------:R1:W-:Y:S04]  /*16d30*/  @P3 STG.E.U16 desc[UR12][R2.64+0xe2], R83 ;  /* 0x0000e25302003986 */ /* 0x0003e8000c10150c */
[----:B------:R2:W-:Y:S04]  /*16d40*/  @P6 STG.E.U16 desc[UR12][R4.64+0xf0], R84 ;  /* 0x0000f05404006986 */ /* 0x0005e8000c10150c */
[----:B------:R2:W-:Y:S01]  /*16d50*/  @P5 STG.E.U16 desc[UR12][R6.64+0xf2], R85 ;  /* 0x0000f25506005986 */ /* 0x0005e2000c10150c */
[----:B-1----:R-:W-:Y:S02]  /*16d60*/  @P0 IMAD.MOV.U32 R2, RZ, RZ, R14 ;  /* 0x000000ffff020224 */ /* 0x002fe400078e000e */
[----:B------:R-:W-:-:S02]  /*16d70*/  @P0 IMAD.MOV.U32 R3, RZ, RZ, R15 ;  /* 0x000000ffff030224 */ /* 0x000fc400078e000f */
[----:B------:R-:W-:-:S03]  /*16d80*/  FMUL R87, R87, UR16 ;  /* 0x0000001057577c20 */ /* 0x000fc60008400000 */
[----:B------:R2:W-:Y:S01]  /*16d90*/  @P0 STG.E.U16 desc[UR12][R2.64+0xf0], R86 ;  /* 0x0000f05602000986 */ /* 0x0005e2000c10150c */
[----:B------:R-:W-:Y:S05]  /*16da0*/  @!P1 EXIT ;  /* 0x000000000000994d */ /* 0x000fea0003800000 */
[----:B------:R-:W-:-:S05]  /*16db0*/  F2FP.F16.F32.PACK_AB R87, RZ, R87 ;  /* 0x00000057ff57723e */ /* 0x000fca00000000ff */
[----:B------:R-:W-:Y:S01]  /*16dc0*/  STG.E.U16 desc[UR12][R14.64+0xf2], R87 ;  /* 0x0000f2570e007986 */ /* 0x000fe2000c10150c */
[----:B------:R-:W-:Y:S05]  /*16dd0*/  EXIT ;  /* 0x000000000000794d */ /* 0x000fea0003800000 */
.L_x_14:
[----:B------:R-:W-:-:S13]  /*16de0*/  ISETP.NE.AND P0, PT, RZ, UR6, PT ;  /* 0x00000006ff007c0c */ /* 0x000fda000bf05270 */
[----:B------:R-:W-:Y:S05]  /*16df0*/  @P0 EXIT ;  /* 0x000000000000094d */ /* 0x000fea0003800000 */
[----:B------:R-:W-:-:S13]  /*16e00*/  ELECT P0, URZ, PT ;  /* 0x00000000003f782f */ /* 0x000fda0003800000 */
[----:B------:R-:W-:Y:S05]  /*16e10*/  @!P0 BRA `(.L_x_531) ;  /* 0x0000000800308947 */ /* 0x000fea0003800000 */
[----:B------:R-:W-:-:S06]  /*16e20*/  UISETP.GE.AND UP0, UPT, UR47, 0x1, UPT ;  /* 0x000000012f00788c */ /* 0x000fcc000bf06270 */
[----:B------:R-:W-:-:S13]  /*16e30*/  PLOP3.LUT P0, PT, PT, PT, UP0, 0x80, 0x0 ;  /* 0x000000000000781c */ /* 0x000fda0003f0f008 */
[----:B------:R-:W-:Y:S05]  /*16e40*/  @!P0 BRA `(.L_x_531) ;  /* 0x0000000800248947 */ /* 0x000fea0003800000 */
[----:B------:R-:W0:Y:S01]  /*16e50*/  S2R R10, SR_CgaCtaId ;  /* 0x00000000000a7919 */ /* 0x000e220000008800 */
[----:B------:R-:W1:Y:S01]  /*16e60*/  LDC.64 R2, c[0x0][0x4d8] ;  /* 0x00013600ff027b82 */ /* 0x000e620000000a00 */
[----:B------:R-:W-:Y:S01]  /*16e70*/  ULDC.64 UR4, c[0x0][0x4b0] ;  /* 0x00012c0000047ab9 */ /* 0x000fe20000000a00 */
[----:B------:R-:W-:Y:S01]  /*16e80*/  IMAD.U32 R12, RZ, RZ, UR22 ;  /* 0x00000016ff0c7e24 */ /* 0x000fe2000f8e00ff */
[----:B------:R-:W-:Y:S01]  /*16e90*/  LOP3.LUT P0, RZ, R9, 0x1f, RZ, 0xc0, !PT ;  /* 0x0000001f09ff7812 */ /* 0x000fe2000780c0ff */
[----:B------:R-:W-:Y:S01]  /*16ea0*/  IMAD.U32 R0, RZ, RZ, UR5 ;  /* 0x00000005ff007e24 */ /* 0x000fe2000f8e00ff */
[C---:B------:R-:W-:Y:S01]  /*16eb0*/  ISETP.NE.AND P2, PT, R7.reuse, RZ, PT ;  /* 0x000000ff0700720c */ /* 0x040fe20003f45270 */
[----:B------:R-:W-:Y:S01]  /*16ec0*/  IMAD.U32 R5, RZ, RZ, UR4 ;  /* 0x00000004ff057e24 */ /* 0x000fe2000f8e00ff */
[----:B------:R-:W-:Y:S01]  /*16ed0*/  ISETP.NE.OR P0, PT, R7, RZ, !P0 ;  /* 0x000000ff0700720c */ /* 0x000fe20004705670 */
[----:B------:R-:W-:Y:S02]  /*16ee0*/  IMAD.SHL.U32 R11, R4, 0x100, RZ ;  /* 0x00000100040b7824 */ /* 0x000fe400078e00ff */
[----:B------:R-:W-:-:S02]  /*16ef0*/  IMAD.SHL.U32 R12, R12, 0x80, RZ ;  /* 0x000000800c0c7824 */ /* 0x000fc400078e00ff */
[----:B------:R-:W-:Y:S02]  /*16f00*/  IMAD.MOV.U32 R4, RZ, RZ, 0x1 ;  /* 0x00000001ff047424 */ /* 0x000fe400078e00ff */
[----:B------:R-:W-:Y:S02]  /*16f10*/  IMAD.U32 R6, RZ, RZ, UR44 ;  /* 0x0000002cff067e24 */ /* 0x000fe4000f8e00ff */
[----:B------:R-:W-:Y:S02]  /*16f20*/  IMAD.MOV.U32 R17, RZ, RZ, RZ ;  /* 0x000000ffff117224 */ /* 0x000fe400078e00ff */
[C---:B------:R-:W-:Y:S02]  /*16f30*/  VIADD R13, R11.reuse, 0x40 ;  /* 0x000000400b0d7836 */ /* 0x040fe40000000000 */
[C---:B------:R-:W-:Y:S02]  /*16f40*/  VIADD R15, R11.reuse, 0x80 ;  /* 0x000000800b0f7836 */ /* 0x040fe40000000000 */
[----:B------:R-:W-:-:S02]  /*16f50*/  VIADD R16, R11, 0xc0 ;  /* 0x000000c00b107836 */ /* 0x000fc40000000000 */
[----:B-1----:R-:W-:Y:S02]  /*16f60*/  IMAD R9, R0, UR15, R3 ;  /* 0x0000000f00097c24 */ /* 0x002fe4000f8e0203 */
[----:B------:R-:W-:Y:S02]  /*16f70*/  IMAD.U32 R3, RZ, RZ, UR14 ;  /* 0x0000000eff037e24 */ /* 0x000fe4000f8e00ff */
[----:B------:R-:W-:Y:S02]  /*16f80*/  IMAD R8, R5, UR23, R2 ;  /* 0x0000001705087c24 */ /* 0x000fe4000f8e0202 */
[----:B------:R-:W-:Y:S01]  /*16f90*/  IMAD.MOV.U32 R5, RZ, RZ, RZ ;  /* 0x000000ffff057224 */ /* 0x000fe200078e00ff */
[----:B------:R-:W-:Y:S01]  /*16fa0*/  LOP3.LUT R3, R3, 0x2, RZ, 0xfc, !PT ;  /* 0x0000000203037812 */ /* 0x000fe200078efcff */
[C---:B0-----:R-:W-:Y:S02]  /*16fb0*/  IMAD.SHL.U32 R0, R10.reuse, 0x400, RZ ;  /* 0x000004000a007824 */ /* 0x041fe400078e00ff */
[----:B------:R-:W-:-:S02]  /*16fc0*/  IMAD.SHL.U32 R2, R10, 0x10, RZ ;  /* 0x000000100a027824 */ /* 0x000fc400078e00ff */
[----:B------:R-:W-:Y:S01]  /*16fd0*/  VIADD R18, R12, 0x40 ;  /* 0x000000400c127836 */ /* 0x000fe20000000000 */
[----:B------:R-:W-:-:S07]  /*16fe0*/  LOP3.LUT R0, R0, 0x400, RZ, 0xc0, !PT ;  /* 0x0000040000007812 */ /* 0x000fce00078ec0ff */
.L_x_535:
[----:B------:R-:W0:Y:S01]  /*16ff0*/  S2R R10, SR_CgaCtaId ;  /* 0x00000000000a7919 */ /* 0x000e220000008800 */
[----:B------:R-:W-:-:S04]  /*17000*/  MOV R7, 0x400 ;  /* 0x0000040000077802 */ /* 0x000fc80000000f00 */
[----:B0-----:R-:W-:Y:S02]  /*17010*/  LEA R14, R10, R7, 0x18 ;  /* 0x000000070a0e7211 */ /* 0x001fe400078ec0ff */
[----:B------:R-:W-:-:S03]  /*17020*/  SHF.L.U32 R7, R4, 0x1f, RZ ;  /* 0x0000001f04077819 */ /* 0x000fc600000006ff */
[----:B------:R-:W-:-:S07]  /*17030*/  IMAD R10, R5, 0x8, R14 ;  /* 0x00000008050a7824 */ /* 0x000fce00078e020e */
.L_x_532:
[----:B0-----:R0:W1:Y:S02]  /*17040*/  SYNCS.PHASECHK.TRANS64.TRYWAIT P1, [R10+URZ+0x36048], R7 ;  /* 0x036048070a0075a7 */ /* 0x001064000802017f */
[----:B-1----:R-:W-:Y:S05]  /*17050*/  @!P1 NANOSLEEP.SYNCS 0x989680 ;  /* 0x009896800000995d */ /* 0x002fea0003900000 */
[----:B------:R-:W1:Y:S02]  /*17060*/  @!P1 SYNCS.PHASECHK.TRANS64 P1, [R10+URZ+0x36048], R7 ;  /* 0x036048070a0095a7 */ /* 0x000e64000802007f */
[----:B-1----:R-:W-:Y:S05]  /*17070*/  @!P1 BRA `(.L_x_532) ;  /* 0xfffffffc00f09947 */ /* 0x002fea000383ffff */
[----:B0-----:R-:W0:Y:S02]  /*17080*/  @!P2 LDC R7, c[0x0][0x500] ;  /* 0x00014000ff07ab82 */ /* 0x001e240000000800 */
[----:B0-----:R0:W-:Y:S02]  /*17090*/  @!P2 SYNCS.ARRIVE.TRANS64 RZ, [R10+URZ+0x36000], R7 ;  /* 0x036000070affa9a7 */ /* 0x0011e4000800003f */
[----:B0-----:R-:W-:-:S04]  /*170a0*/  PRMT R7, R3, 0x9910, RZ ;  /* 0x0000991003077816 */ /* 0x001fc800000000ff */
[----:B------:R-:W-:-:S13]  /*170b0*/  ISETP.NE.AND P1, PT, R7, 0x2, PT ;  /* 0x000000020700780c */ /* 0x000fda0003f25270 */
[----:B------:R-:W-:Y:S05]  /*170c0*/  @P1 BRA `(.L_x_533) ;  /* 0x0000000000041947 */ /* 0x000fea0003800000 */
[----:B------:R-:W-:Y:S01]  /*170d0*/  BPT.TRAP 0x1 ;  /* 0x000000040000795c */ /* 0x000fe20000300000 */
.L_x_533:
[----:B------:R-:W-:Y:S05]  /*170e0*/  @P0 BRA `(.L_x_534) ;  /* 0x0000000000040947 */ /* 0x000fea0003800000 */
[----:B------:R-:W-:Y:S01]  /*170f0*/  BPT.TRAP 0x1 ;  /* 0x000000040000795c */ /* 0x000fe20000300000 */
.L_x_534:
[----:B------:R-:W-:Y:S01]  /*17100*/  R2UR UR27, R17 ;  /* 0x00000000111b72ca */ /* 0x000fe200000e0000 */
[----:B------:R-:W-:Y:S01]  /*17110*/  ULDC UR6, c[0x0][0x48c] ;  /* 0x0001230000067ab9 */ /* 0x000fe20000000800 */
[----:B------:R-:W-:Y:S01]  /*17120*/  R2UR UR17, R2 ;  /* 0x00000000021172ca */ /* 0x000fe200000e0000 */
[----:B------:R-:W-:Y:S01]  /*17130*/  UISETP.NE.AND UP0, UPT, UR6, 0x1, UPT ;  /* 0x000000010600788c */ /* 0x000fe2000bf05270 */
[C---:B------:R-:W-:Y:S01]  /*17140*/  IMAD R7, R5.reuse, 0x1000, R0 ;  /* 0x0000100005077824 */ /* 0x040fe200078e0200 */
[----:B------:R-:W-:Y:S01]  /*17150*/  R2UR UR24, R5 ;  /* 0x00000000051872ca */ /* 0x000fe200000e0000 */
[----:B------:R-:W-:Y:S01]  /*17160*/  ULDC.64 UR38, c[0x0][0x4b8] ;  /* 0x00012e0000267ab9 */ /* 0x000fe20000000a00 */
[----:B------:R-:W-:Y:S01]  /*17170*/  R2UR UR4, R14 ;  /* 0x000000000e0472ca */ /* 0x000fe200000e0000 */
[----:B------:R-:W-:Y:S01]  /*17180*/  IMAD R7, R7, 0x2, R14 ;  /* 0x0000000207077824 */ /* 0x000fe200078e020e */
[----:B------:R-:W-:Y:S01]  /*17190*/  R2UR UR25, R10 ;  /* 0x000000000a1972ca */ /* 0x000fe200000e0000 */
[----:B------:R-:W-:Y:S01]  /*171a0*/  ULDC.64 UR40, c[0x0][0x4d0] ;  /* 0x0001340000287ab9 */ /* 0x000fe20000000a00 */
[----:B------:R-:W-:Y:S01]  /*171b0*/  PRMT R10, R8, 0x40, R9 ;  /* 0x00000040080a7816 */ /* 0x000fe20000000009 */
[----:B------:R-:W-:Y:S01]  /*171c0*/  VIADD R5, R5, 0x1 ;  /* 0x0000000105057836 */ /* 0x000fe20000000000 */
[----:B------:R-:W-:Y:S01]  /*171d0*/  USHF.L.U32 UR27, UR27, 0x5, URZ ;  /* 0x000000051b1b7899 */ /* 0x000fe2000800063f */
[----:B------:R-:W-:Y:S01]  /*171e0*/  R2UR UR26, R11 ;  /* 0x000000000b1a72ca */ /* 0x000fe200000e0000 */
[----:B------:R-:W-:Y:S01]  /*171f0*/  @UP0 ULDC.64 UR12, c[0x0][0x490] ;  /* 0x00012400000c0ab9 */ /* 0x000fe20000000a00 */
[----:B------:R-:W-:Y:S01]  /*17200*/  @UP0 ULDC.64 UR18, c[0x0][0x490] ;  /* 0x0001240000120ab9 */ /* 0x000fe20000000a00 */
[----:B------:R-:W-:Y:S01]  /*17210*/  ULOP3.LUT UR17, UR27, 0x10, UR17, 0xf8, !UPT ;  /* 0x000000101b117892 */ /* 0x000fe2000f8ef811 */
[----:B------:R-:W-:Y:S01]  /*17220*/  R2UR UR46, R10 ;  /* 0x000000000a2e72ca */ /* 0x000fe200000e0000 */
[----:B------:R-:W-:Y:S01]  /*17230*/  UMOV UR36, 0x0 ;  /* 0x0000000000247882 */ /* 0x000fe20000000000 */
[----:B------:R-:W-:Y:S01]  /*17240*/  ULEA UR24, UR24, UR4, 0xe ;  /* 0x0000000418187291 */ /* 0x000fe2000f8e703f */
[C---:B------:R-:W-:Y:S01]  /*17250*/  ISETP.GT.AND P3, PT, R6.reuse, 0x1, PT ;  /* 0x000000010600780c */ /* 0x040fe20003f64270 */
[----:B------:R-:W-:Y:S01]  /*17260*/  UIMAD.WIDE.U32 UR8, UR17, UR12, URZ ;  /* 0x0000000c110872a5 */ /* 0x000fe2000f8e003f */
[----:B------:R-:W-:Y:S01]  /*17270*/  ISETP.NE.AND P1, PT, R5, 0x9, PT ;  /* 0x000000090500780c */ /* 0x000fe20003f25270 */
[----:B------:R-:W-:Y:S01]  /*17280*/  UIMAD.WIDE.U32 UR10, UR17, UR18, URZ ;  /* 0x00000012110a72a5 */ /* 0x000fe2000f8e003f */
[----:B------:R-:W-:Y:S01]  /*17290*/  VIADD R6, R6, 0xffffffff ;  /* 0xffffffff06067836 */ /* 0x000fe20000000000 */
[----:B------:R-:W-:Y:S01]  /*172a0*/  UMOV UR5, UR17 ;  /* 0x0000001100057c82 */ /* 0x000fe20008000000 */
[----:B------:R-:W-:Y:S01]  /*172b0*/  @UP0 USHF.R.U32.HI UR5, URZ, UR13, UR9 ;  /* 0x0000000d3f050299 */ /* 0x000fe20008011609 */
[----:B------:R-:W-:Y:S01]  /*172c0*/  VIADD R17, R17, 0x1 ;  /* 0x0000000111117836 */ /* 0x000fe20000000000 */
[----:B------:R-:W-:Y:S01]  /*172d0*/  ULDC UR12, c[0x0][0x498] ;  /* 0x00012600000c7ab9 */ /* 0x000fe20000000800 */
[----:B------:R-:W-:Y:S01]  /*172e0*/  UMOV UR9, UR17 ;  /* 0x0000001100097c82 */ /* 0x000fe20008000000 */
[----:B------:R-:W-:Y:S01]  /*172f0*/  @UP0 USHF.R.U32.HI UR9, URZ, UR19, UR11 ;  /* 0x000000133f090299 */ /* 0x000fe2000801160b */
[----:B------:R-:W-:Y:S01]  /*17300*/  R2UR UR8, R7 ;  /* 0x00000000070872ca */ /* 0x000fe200000e0000 */
[----:B------:R-:W-:Y:S01]  /*17310*/  UISETP.NE.AND UP0, UPT, UR12, 0x1, UPT ;  /* 0x000000010c00788c */ /* 0x000fe2000bf05270 */
[----:B------:R-:W-:Y:S01]  /*17320*/  IMAD.MOV.U32 R7, RZ, RZ, 0x3 ;  /* 0x00000003ff077424 */ /* 0x000fe200078e00ff */
[----:B------:R-:W-:Y:S01]  /*17330*/  ULDC.64 UR10, c[0x0][0x198] ;  /* 0x00006600000a7ab9 */ /* 0x000fe20000000a00 */
[----:B------:R-:W-:Y:S01]  /*17340*/  UIADD3 UR20, -UR5, URZ, URZ ;  /* 0x0000003f05147290 */ /* 0x000fe2000fffe13f */
[----:B------:R-:W-:Y:S01]  /*17350*/  SEL R5, R5, RZ, P1 ;  /* 0x000000ff05057207 */ /* 0x000fe20000800000 */
[----:B------:R-:W-:Y:S01]  /*17360*/  UIADD3 UR42, UP1, UR10, 0xf0, URZ ;  /* 0x000000f00a2a7890 */ /* 0x000fe2000ff3e03f */
[----:B------:R-:W-:Y:S01]  /*17370*/  R2UR UR45, R7 ;  /* 0x00000000072d72ca */ /* 0x000fe200000e0000 */
[----:B------:R-:W-:Y:S01]  /*17380*/  UIADD3 UR48, UP2, UR10, 0x1f0, URZ ;  /* 0x000001f00a307890 */ /* 0x000fe2000ff5e03f */
[----:B------:R-:W-:Y:S01]  /*17390*/  SEL R7, RZ, 0x1, P1 ;  /* 0x00000001ff077807 */ /* 0x000fe20000800000 */
[----:B------:R-:W-:-:S02]  /*173a0*/  UIADD3.X UR43, URZ, UR11, URZ, UP1, !UPT ;  /* 0x0000000b3f2b7290 */ /* 0x000fc40008ffe43f */
[----:B------:R-:W-:Y:S01]  /*173b0*/  @UP0 ULDC UR18, c[0x0][0x49c] ;  /* 0x0001270000120ab9 */ /* 0x000fe20000000800 */
[----:B------:R-:W-:Y:S01]  /*173c0*/  @UP0 ULDC UR10, c[0x0][0x49c] ;  /* 0x00012700000a0ab9 */ /* 0x000fe20000000800 */
[----:B------:R-:W-:Y:S01]  /*173d0*/  UIADD3.X UR49, URZ, UR11, URZ, UP2, !UPT ;  /* 0x0000000b3f317290 */ /* 0x000fe200097fe43f */
[----:B------:R-:W-:Y:S01]  /*173e0*/  LOP3.LUT R4, R4, R7, RZ, 0x3c, !PT ;  /* 0x0000000704047212 */ /* 0x000fe200078e3cff */
[----:B------:R-:W-:Y:S02]  /*173f0*/  UIMAD.WIDE.U32 UR18, UR5, UR18, URZ ;  /* 0x00000012051272a5 */ /* 0x000fe4000f8e003f */
[----:B------:R-:W-:Y:S02]  /*17400*/  UIADD3 UR30, -UR9, URZ, URZ ;  /* 0x0000003f091e7290 */ /* 0x000fe4000fffe13f */
[----:B------:R-:W-:Y:S01]  /*17410*/  UIMAD.WIDE.U32 UR10, UR9, UR10, URZ ;  /* 0x0000000a090a72a5 */ /* 0x000fe2000f8e003f */
[----:B------:R-:W-:Y:S01]  /*17420*/  @UP0 ULDC UR34, c[0x0][0x4a0] ;  /* 0x0001280000220ab9 */ /* 0x000fe20000000800 */
[----:B------:R-:W-:Y:S01]  /*17430*/  @UP0 ULDC UR50, c[0x0][0x4a0] ;  /* 0x0001280000320ab9 */ /* 0x000fe20000000800 */
[----:B------:R-:W-:Y:S01]  /*17440*/  UMOV UR21, UR5 ;  /* 0x0000000500157c82 */ /* 0x000fe20008000000 */
[----:B------:R-:W-:Y:S01]  /*17450*/  UIMAD UR20, UR6, UR20, UR17 ;  /* 0x00000014061472a4 */ /* 0x000fe2000f8e0211 */
[----:B------:R-:W-:Y:S01]  /*17460*/  R2UR UR18, R12 ;  /* 0x000000000c1272ca */ /* 0x000fe200000e0000 */
[----:B------:R-:W-:Y:S01]  /*17470*/  UMOV UR13, UR9 ;  /* 0x00000009000d7c82 */ /* 0x000fe20008000000 */
[----:B------:R-:W-:Y:S01]  /*17480*/  UIMAD UR6, UR6, UR30, UR17 ;  /* 0x0000001e060672a4 */ /* 0x000fe2000f8e0211 */
[----:B------:R-:W-:Y:S01]  /*17490*/  R2UR UR30, R13 ;  /* 0x000000000d1e72ca */ /* 0x000fe200000e0000 */
[----:B------:R-:W-:Y:S01]  /*174a0*/  @UP0 USHF.R.U32.HI UR21, URZ, UR34, UR19 ;  /* 0x000000223f150299 */ /* 0x000fe20008011613 */
[----:B------:R-:W-:Y:S01]  /*174b0*/  R2UR UR34, R15 ;  /* 0x000000000f2272ca */ /* 0x000fe200000e0000 */
[----:B------:R-:W-:Y:S01]  /*174c0*/  @UP0 USHF.R.U32.HI UR13, URZ, UR50, UR11 ;  /* 0x000000323f0d0299 */ /* 0x000fe2000801160b */
[----:B------:R-:W-:Y:S01]  /*174d0*/  R2UR UR10, R18 ;  /* 0x00000000120a72ca */ /* 0x000fe200000e0000 */
[----:B------:R-:W-:-:S02]  /*174e0*/  UIMAD UR19, UR20, UR38, UR40 ;  /* 0x00000026141372a4 */ /* 0x000fc4000f8e0228 */
[----:B------:R-:W-:Y:S02]  /*174f0*/  UIADD3 UR20, -UR21, URZ, URZ ;  /* 0x0000003f15147290 */ /* 0x000fe4000fffe13f */
[----:B------:R-:W-:Y:S02]  /*17500*/  UIADD3 UR17, -UR13, URZ, URZ ;  /* 0x0000003f0d117290 */ /* 0x000fe4000fffe13f */
[----:B------:R-:W-:Y:S01]  /*17510*/  UIMAD UR11, UR6, UR38, UR40 ;  /* 0x00000026060b72a4 */ /* 0x000fe2000f8e0228 */
[----:B------:R-:W-:Y:S01]  /*17520*/  R2UR UR6, R16 ;  /* 0x00000000100672ca */ /* 0x000fe200000e0000 */
[----:B------:R-:W-:Y:S02]  /*17530*/  UIADD3 UR25, UR25, 0x36000, URZ ;  /* 0x0003600019197890 */ /* 0x000fe4000fffe03f */
[----:B------:R-:W-:Y:S02]  /*17540*/  UIMAD UR20, UR12, UR20, UR5 ;  /* 0x000000140c1472a4 */ /* 0x000fe4000f8e0205 */
[----:B------:R-:W-:-:S02]  /*17550*/  UIADD3 UR28, UR24, 0x1000, URZ ;  /* 0x00001000181c7890 */ /* 0x000fc4000fffe03f */
[----:B------:R-:W-:Y:S02]  /*17560*/  UIMAD UR12, UR12, UR17, UR9 ;  /* 0x000000110c0c72a4 */ /* 0x000fe4000f8e0209 */
[----:B------:R-:W-:Y:S02]  /*17570*/  UIADD3 UR32, UR24, 0x2000, URZ ;  /* 0x0000200018207890 */ /* 0x000fe4000fffe03f */
[----:B------:R-:W-:Y:S02]  /*17580*/  UIADD3 UR4, UR24, 0x3000, URZ ;  /* 0x0000300018047890 */ /* 0x000fe4000fffe03f */
[----:B------:R-:W-:Y:S02]  /*17590*/  UIADD3 UR16, UR8, 0x24000, URZ ;  /* 0x0002400008107890 */ /* 0x000fe4000fffe03f */
[----:B------:R-:W-:Y:S02]  /*175a0*/  UIMAD UR20, UR20, UR39, UR41 ;  /* 0x00000027141472a4 */ /* 0x000fe4000f8e0229 */
[----:B------:R-:W-:-:S02]  /*175b0*/  UPRMT UR45, UR46, 0x5410, UR45 ;  /* 0x000054102e2d7896 */ /* 0x000fc4000800002d */
[----:B------:R-:W-:Y:S02]  /*175c0*/  UIADD3 UR8, UR8, 0x25000, URZ ;  /* 0x0002500008087890 */ /* 0x000fe4000fffe03f */
[----:B------:R-:W-:Y:S01]  /*175d0*/  UIMAD UR12, UR12, UR39, UR41 ;  /* 0x000000270c0c72a4 */ /* 0x000fe2000f8e0229 */
[----:B------:R-:W-:Y:S01]  /*175e0*/  UMOV UR37, 0x10000000 ;  /* 0x1000000000257882 */ /* 0x000fe20000000000 */
[----:B------:R-:W-:Y:S01]  /*175f0*/  UMOV UR29, UR25 ;  /* 0x00000019001d7c82 */ /* 0x000fe20008000000 */
[----:B------:R-:W-:Y:S01]  /*17600*/  UMOV UR31, UR27 ;  /* 0x0000001b001f7c82 */ /* 0x000fe20008000000 */
[----:B------:R-:W-:Y:S01]  /*17610*/  UMOV UR33, UR25 ;  /* 0x0000001900217c82 */ /* 0x000fe20008000000 */
[----:B------:R-:W-:Y:S01]  /*17620*/  UMOV UR35, UR27 ;  /* 0x0000001b00237c82 */ /* 0x000fe20008000000 */
[----:B------:R0:W-:Y:S01]  /*17630*/  UTMALDG.2D [UR24], [UR42], desc[UR36] ;  /* 0x000024182a0075b4 */ /* 0x0001e20008009000 */
[----:B------:R-:W-:Y:S01]  /*17640*/  UMOV UR7, UR27 ;  /* 0x0000001b00077c82 */ /* 0x000fe20008000000 */
[----:B------:R-:W-:Y:S01]  /*17650*/  UMOV UR5, UR25 ;  /* 0x0000001900057c82 */ /* 0x000fe20008000000 */
[----:B------:R-:W-:Y:S01]  /*17660*/  UMOV UR17, UR25 ;  /* 0x0000001900117c82 */ /* 0x000fe20008000000 */
[----:B------:R-:W-:Y:S01]  /*17670*/  UMOV UR9, UR25 ;  /* 0x0000001900097c82 */ /* 0x000fe20008000000 */
[----:B------:R0:W-:Y:S01]  /*17680*/  UTMALDG.2D [UR28], [UR42], desc[UR36] ;  /* 0x0000241c2a0075b4 */ /* 0x0001e20008009000 */
[----:B------:R0:W-:Y:S01]  /*17690*/  UTMALDG.2D [UR32], [UR42], desc[UR36] ;  /* 0x000024202a0075b4 */ /* 0x0001e20008009000 */
[----:B------:R0:W-:Y:S01]  /*176a0*/  UTMALDG.2D [UR4], [UR42], desc[UR36] ;  /* 0x000024042a0075b4 */ /* 0x0001e20008009000 */
[----:B------:R0:W-:Y:S01]  /*176b0*/  UTMALDG.4D.IM2COL.MULTICAST [UR16], [UR48], UR45 ;  /* 0x00000010300073b4 */ /* 0x0001e2000805882d */
[----:B------:R0:W-:Y:S02]  /*176c0*/  UTMALDG.4D.IM2COL.MULTICAST [UR8], [UR48], UR45 ;  /* 0x00000008300073b4 */ /* 0x0001e4000805882d */
[----:B0-----:R-:W-:Y:S05]  /*176d0*/  @P3 BRA `(.L_x_535) ;  /* 0xfffffff800443947 */ /* 0x001fea000383ffff */
.L_x_531:
[----:B------:R-:W-:Y:S01]  /*176e0*/  UISETP.GE.U32.AND UP1, UPT, UR44, 0x9, UPT ;  /* 0x000000092c00788c */ /* 0x000fe2000bf26070 */
[----:B------:R-:W-:-:S05]  /*176f0*/  IMAD.MOV.U32 R0, RZ, RZ, 0x1 ;  /* 0x00000001ff007424 */ /* 0x000fca00078e00ff */
[----:B------:R-:W-:-:S05]  /*17700*/  PLOP3.LUT P0, PT, PT, PT, UP1, 0x80, 0x0 ;  /* 0x000000000000781c */ /* 0x000fca0003f0f018 */
[----:B------:R-:W-:-:S04]  /*17710*/  @UP1 UIMAD.WIDE.U32 UR4, UR44, 0x38e38e39, URZ ;  /* 0x38e38e392c0418a5 */ /* 0x000fc8000f8e003f */
[----:B------:R-:W-:-:S04]  /*17720*/  @UP1 USHF.R.U32.HI UR4, URZ, 0x1, UR5 ;  /* 0x000000013f041899 */ /* 0x000fc80008011605 */
[----:B------:R-:W-:-:S04]  /*17730*/  @UP1 ULOP3.LUT UR4, UR4, 0x1, URZ, 0xc0, !UPT ;  /* 0x0000000104041892 */ /* 0x000fc8000f8ec03f */
[----:B------:R-:W-:-:S04]  /*17740*/  @UP1 UISETP.NE.U32.AND UP0, UPT, UR4, 0x1, UPT ;  /* 0x000000010400188c */ /* 0x000fc8000bf05070 */
[----:B------:R-:W-:-:S04]  /*17750*/  @UP1 UISETP.NE.U32.AND.EX UP0, UPT, URZ, URZ, UPT, UP0 ;  /* 0x0000003f3f00128c */ /* 0x000fc8000bf05100 */
[----:B------:R-:W-:-:S06]  /*17760*/  @UP1 USEL UR4, URZ, 0x1, !UP0 ;  /* 0x000000013f041887 */ /* 0x000fcc000c000000 */
[----:B------:R-:W-:Y:S01]  /*17770*/  @P0 IMAD.U32 R0, RZ, RZ, UR4 ;  /* 0x00000004ff000e24 */ /* 0x000fe2000f8e00ff */
[----:B------:R-:W-:Y:S05]  /*17780*/  WARPSYNC.ALL ;  /* 0x0000000000007948 */ /* 0x000fea0003800000 */
[----:B------:R-:W-:-:S13]  /*17790*/  ELECT P0, URZ, PT ;  /* 0x00000000003f782f */ /* 0x000fda0003800000 */
[----:B------:R-:W-:Y:S05]  /*177a0*/  @!P0 EXIT ;  /* 0x000000000000894d */ /* 0x000fea0003800000 */
[----:B------:R-:W-:-:S04]  /*177b0*/  ULOP3.LUT UR14, UR14, 0x2, URZ, 0xfc, !UPT ;  /* 0x000000020e0e7892 */ /* 0x000fc8000f8efc3f */
[----:B------:R-:W-:-:S06]  /*177c0*/  UISETP.NE.AND UP0, UPT, UR14, 0x3, UPT ;  /* 0x000000030e00788c */ /* 0x000fcc000bf05270 */
[----:B------:R-:W-:-:S13]  /*177d0*/  PLOP3.LUT P0, PT, PT, PT, UP0, 0x80, 0x0 ;  /* 0x000000000000781c */ /* 0x000fda0003f0f008 */
[----:B------:R-:W-:Y:S05]  /*177e0*/  @!P0 BRA `(.L_x_536) ;  /* 0x0000000000048947 */ /* 0x000fea0003800000 */
[----:B------:R-:W-:Y:S01]  /*177f0*/  BPT.TRAP 0x1 ;  /* 0x000000040000795c */ /* 0x000fe20000300000 */
.L_x_536:
[----:B------:R-:W0:Y:S01]  /*17800*/  S2UR UR7, SR_CgaCtaId ;  /* 0x00000000000779c3 */ /* 0x000e220000008800 */
[----:B------:R-:W-:Y:S01]  /*17810*/  UIMAD.WIDE.U32 UR4, UR44, 0x38e38e39, URZ ;  /* 0x38e38e392c0478a5 */ /* 0x000fe2000f8e003f */
[----:B------:R-:W-:Y:S01]  /*17820*/  SHF.L.U32 R2, R0, 0x1f, RZ ;  /* 0x0000001f00027819 */ /* 0x000fe200000006ff */
[----:B------:R-:W-:Y:S02]  /*17830*/  UMOV UR6, 0x400 ;  /* 0x0000040000067882 */ /* 0x000fe40000000000 */
[----:B------:R-:W-:-:S04]  /*17840*/  USHF.R.U32.HI UR4, URZ, 0x1, UR5 ;  /* 0x000000013f047899 */ /* 0x000fc80008011605 */
[----:B------:R-:W-:Y:S02]  /*17850*/  UIMAD UR44, UR4, -0x9, UR44 ;  /* 0xfffffff7042c78a4 */ /* 0x000fe4000f8e022c */
[----:B0-----:R-:W-:-:S04]  /*17860*/  ULEA UR6, UR7, UR6, 0x18 ;  /* 0x0000000607067291 */ /* 0x001fc8000f8ec03f */
[----:B------:R-:W-:-:S04]  /*17870*/  UIADD3 UR4, UR6, 0x36048, URZ ;  /* 0x0003604806047890 */ /* 0x000fc8000fffe03f */
[----:B------:R-:W-:-:S12]  /*17880*/  ULEA UR5, UR44, UR4, 0x3 ;  /* 0x000000042c057291 */ /* 0x000fd8000f8e183f */
.L_x_537:
[----:B0-----:R-:W-:-:S04]  /*17890*/  IMAD.U32 R3, RZ, RZ, UR5 ;  /* 0x00000005ff037e24 */ /* 0x001fc8000f8e00ff */
[----:B------:R0:W1:Y:S03]  /*178a0*/  SYNCS.PHASECHK.TRANS64.TRYWAIT P0, [R3+URZ], R2 ;  /* 0x00000002030075a7 */ /* 0x000066000800017f */
[----:B-1----:R-:W-:Y:S05]  /*178b0*/  @!P0 NANOSLEEP.SYNCS 0x989680 ;  /* 0x009896800000895d */ /* 0x002fea0003900000 */
[----:B------:R-:W1:Y:S02]  /*178c0*/  @!P0 SYNCS.PHASECHK.TRANS64 P0, [R3+URZ], R2 ;  /* 0x00000002030085a7 */ /* 0x000e64000800007f */
[----:B-1----:R-:W-:Y:S05]  /*178d0*/  @!P0 BRA `(.L_x_537) ;  /* 0xfffffffc00ec8947 */ /* 0x002fea000383ffff */
[----:B------:R-:W-:-:S04]  /*178e0*/  UIADD3 UR44, UR44, 0x1, URZ ;  /* 0x000000012c2c7890 */ /* 0x000fc8000fffe03f */
[----:B------:R-:W-:-:S04]  /*178f0*/  UISETP.NE.AND UP0, UPT, UR44, 0x9, UPT ;  /* 0x000000092c00788c */ /* 0x000fc8000bf05270 */
[----:B------:R-:W-:Y:S02]  /*17900*/  USEL UR5, URZ, 0x1, UP0 ;  /* 0x000000013f057887 */ /* 0x000fe40008000000 */
[----:B------:R-:W-:-:S04]  /*17910*/  USEL UR44, UR44, URZ, UP0 ;  /* 0x0000003f2c2c7287 */ /* 0x000fc80008000000 */
[----:B0-----:R-:W-:Y:S01]  /*17920*/  LOP3.LUT R2, R0, UR5, RZ, 0x3c, !PT ;  /* 0x0000000500027c12 */ /* 0x001fe2000f8e3cff */
[----:B------:R-:W-:-:S03]  /*17930*/  ULEA UR6, UR44, UR4, 0x3 ;  /* 0x000000042c067291 */ /* 0x000fc6000f8e183f */
[----:B------:R-:W-:-:S09]  /*17940*/  SHF.L.U32 R0, R2, 0x1f, RZ ;  /* 0x0000001f02007819 */ /* 0x000fd200000006ff */
.L_x_538:
        /* <DEDUP_REMOVED lines=9> */
[----:B------:R-:W-:Y:S01]  /*179e0*/  LOP3.LUT R2, R2, UR5, RZ, 0x3c, !PT ;  /* 0x0000000502027c12 */ /* 0x000fe2000f8e3cff */
[----:B------:R-:W-:-:S03]  /*179f0*/  ULEA UR6, UR44, UR4, 0x3 ;  /* 0x000000042c067291 */ /* 0x000fc6000f8e183f */
[----:B0-----:R-:W-:-:S09]  /*17a00*/  SHF.L.U32 R0, R2, 0x1f, RZ ;  /* 0x0000001f02007819 */ /* 0x001fd200000006ff */
.L_x_539:
        /* <DEDUP_REMOVED lines=12> */
.L_x_540:
        /* <DEDUP_REMOVED lines=12> */
.L_x_541:
        /* <DEDUP_REMOVED lines=12> */
.L_x_542:
        /* <DEDUP_REMOVED lines=12> */
.L_x_543:
        /* <DEDUP_REMOVED lines=12> */
.L_x_544:
        /* <DEDUP_REMOVED lines=12> */
.L_x_545:
[----:B0-----:R-:W-:-:S04]  /*17e90*/  IMAD.U32 R3, RZ, RZ, UR44 ;  /* 0x0000002cff037e24 */ /* 0x001fc8000f8e00ff */
[----:B------:R0:W1:Y:S03]  /*17ea0*/  SYNCS.PHASECHK.TRANS64.TRYWAIT P0, [R3+URZ], R0 ;  /* 0x00000000030075a7 */ /* 0x000066000800017f */
[----:B-1----:R-:W-:Y:S05]  /*17eb0*/  @!P0 NANOSLEEP.SYNCS 0x989680 ;  /* 0x009896800000895d */ /* 0x002fea0003900000 */
[----:B------:R-:W1:Y:S02]  /*17ec0*/  @!P0 SYNCS.PHASECHK.TRANS64 P0, [R3+URZ], R0 ;  /* 0x00000000030085a7 */ /* 0x000e64000800007f */
[----:B-1----:R-:W-:Y:S05]  /*17ed0*/  @P0 EXIT ;  /* 0x000000000000094d */ /* 0x002fea0003800000 */
[----:B------:R-:W-:Y:S05]  /*17ee0*/  BRA `(.L_x_545) ;  /* 0xfffffffc00e87947 */ /* 0x000fea000383ffff */
.L_x_546:
[----:B------:R-:W-:-:S00]  /*17ef0*/  BRA `(.L_x_546) ;  /* 0xfffffffc00fc7947 */ /* 0x000fc0000383ffff */
[----:B------:R-:W-:-:S00]  /*17f00*/  NOP ;  /* 0x0000000000007918 */ /* 0x000fc00000000000 */
[----:B------:R-:W-:-:S00]  /*17f10*/  NOP ;  /* 0x0000000000007918 */ /* 0x000fc00000000000 */
[----:B------:R-:W-:-:S00]  /*17f20*/  NOP ;  /* 0x0000000000007918 */ /* 0x000fc00000000000 */
[----:B------:R-:W-:-:S00]  /*17f30*/  NOP ;  /* 0x0000000000007918 */ /* 0x000fc00000000000 */
[----:B------:R-:W-:-:S00]  /*17f40*/  NOP ;  /* 0x0000000000007918 */ /* 0x000fc00000000000 */
[----:B------:R-:W-:-:S00]  /*17f50*/  NOP ;  /* 0x0000000000007918 */ /* 0x000fc00000000000 */
[----:B------:R-:W-:-:S00]  /*17f60*/  NOP ;  /* 0x0000000000007918 */ /* 0x000fc00000000000 */
[----:B------:R-:W-:-:S00]  /*17f70*/  NOP ;  /* 0x0000000000007918 */ /* 0x000fc00000000000 */
.L_x_547:


//--------------------- .nv.shared._ZN7cutlass13device_kernelINS_4conv6kernel13ConvUniversalINS1_16ConvProblemShapeILNS1_8OperatorE2ELi2EEENS1_10collective14CollectiveConvINS1_46MainloopSm90TmaGmmaWarpSpecializedImplicitGemmILS5_2ELi9ELi2EN4cute5tupleIJNSA_1CILi2EEENSC_ILi1EEESE_EEENS1_36KernelImplicitTmaWarpSpecializedSm90ELi1EEENSB_IJNSC_ILi256EEENSB_IJNSC_ILi128EEEEEENSB_IJNSC_ILi32EEEEEEEEENS_6half_tESO_NSA_8TiledMMAINSA_8MMA_AtomIJNSA_4SM904GMMA26MMA_64x128x16_F32F16F16_SSILNSS_5MajorE1ELSU_1ELNSS_7ScaleInE1ELSV_1EEEEEENSA_6LayoutINSB_IJSE_SE_SE_EEENSB_IJNSC_ILi0EEES10_S10_EEEEENSB_IJNSA_10UnderscoreES13_S13_EEEEENS7_6detail26Sm90ImplicitGemmTileTraitsINSA_13SM90_TMA_LOADENSA_14ComposedLayoutINSA_7SwizzleILi3ELi4ELi3EEENSA_18smem_ptr_flag_bitsILi16EEENSY_INSB_IJNSB_IJNSC_ILi64EEENSC_ILi4EEEEEENSB_IJNSC_ILi8EEES1F_EEENSB_IJSE_NSC_ILi9EEEEEEEEENSB_IJNSB_IJSE_NSC_ILi2048EEEEEENSB_IJS1E_NSC_ILi512EEEEEENSB_IJS10_NSC_ILi8192EEEEEEEEEEEEEvEENS17_INSA_30SM90_TMA_LOAD_IM2COL_MULTICASTENS19_IS1B_S1D_NSY_INSB_IJNSB_IJS1E_SD_EEES1I_S1K_EEENSB_IJS1N_S1P_NSB_IJS10_NSC_ILi4096EEEEEEEEEEEEEvEEEENS_8epilogue10collective6detail29Sm90TmaWarpSpecializedAdapterINS27_15DefaultEpilogueISO_NSB_IJlNSB_IJSE_llEEES10_EEES2C_NS26_6thread17LinearCombinationISO_Li1EffLNS2D_9ScaleType4KindE0ELNS_15FloatRoundStyleE2ESO_EENS_4gemm15EpilogueDefaultEEEEEvvEEEEvNT_6ParamsE --------------------------
	.section	.nv.shared._ZN7cutlass13device_kernelINS_4conv6kernel13ConvUniversalINS1_16ConvProblemShapeILNS1_8OperatorE2ELi2EEENS1_10collective14CollectiveConvINS1_46MainloopSm90TmaGmmaWarpSpecializedImplicitGemmILS5_2ELi9ELi2EN4cute5tupleIJNSA_1CILi2EEENSC_ILi1EEESE_EEENS1_36KernelImplicitTmaWarpSpecializedSm90ELi1EEENSB_IJNSC_ILi256EEENSB_IJNSC_ILi128EEEEEENSB_IJNSC_ILi32EEEEEEEEENS_6half_tESO_NSA_8TiledMMAINSA_8MMA_AtomIJNSA_4SM904GMMA26MMA_64x128x16_F32F16F16_SSILNSS_5MajorE1ELSU_1ELNSS_7ScaleInE1ELSV_1EEEEEENSA_6LayoutINSB_IJSE_SE_SE_EEENSB_IJNSC_ILi0EEES10_S10_EEEEENSB_IJNSA_10UnderscoreES13_S13_EEEEENS7_6detail26Sm90ImplicitGemmTileTraitsINSA_13SM90_TMA_LOADENSA_14ComposedLayoutINSA_7SwizzleILi3ELi4ELi3EEENSA_18smem_ptr_flag_bitsILi16EEENSY_INSB_IJNSB_IJNSC_ILi64EEENSC_ILi4EEEEEENSB_IJNSC_ILi8EEES1F_EEENSB_IJSE_NSC_ILi9EEEEEEEEENSB_IJNSB_IJSE_NSC_ILi2048EEEEEENSB_IJS1E_NSC_ILi512EEEEEENSB_IJS10_NSC_ILi8192EEEEEEEEEEEEEvEENS17_INSA_30SM90_TMA_LOAD_IM2COL_MULTICASTENS19_IS1B_S1D_NSY_INSB_IJNSB_IJS1E_SD_EEES1I_S1K_EEENSB_IJS1N_S1P_NSB_IJS10_NSC_ILi4096EEEEEEEEEEEEEvEEEENS_8epilogue10collective6detail29Sm90TmaWarpSpecializedAdapterINS27_15DefaultEpilogueISO_NSB_IJlNSB_IJSE_llEEES10_EEES2C_NS26_6thread17LinearCombinationISO_Li1EffLNS2D_9ScaleType4KindE0ELNS_15FloatRoundStyleE2ESO_EENS_4gemm15EpilogueDefaultEEEEEvvEEEEvNT_6ParamsE,"aw",@nobits
	.sectionflags	@""
	.align	16
	.zero		1024


//--------------------- .nv.shared.reserved.0     --------------------------
	.section	.nv.shared.reserved.0,"aw",@nobits
	.weak		__nv_reservedSMEM_offset_0_alias
	.size		__nv_reservedSMEM_offset_0_alias, 0, 0
	.other		__nv_reservedSMEM_offset_0_alias,@"STO_CUDA_RESERVED_SHARED STV_DEFAULT"
__nv_reservedSMEM_offset_0_alias:
	.zero		0


//--------------------- .nv.global                --------------------------
	.section	.nv.global,"aw",@nobits
.nv.global:
	.type		_ZN39_INTERNAL_0277c4da_4_k_cu_e557a762_29644cute1_E,@object
	.size		_ZN39_INTERNAL_0277c4da_4_k_cu_e557a762_29644cute1_E,(_ZN39_INTERNAL_0277c4da_4_k_cu_e557a762_29644cuda3std3__45__cpo6cbeginE - _ZN39_INTERNAL_0277c4da_4_k_cu_e557a762_29644cute1_E)
_ZN39_INTERNAL_0277c4da_4_k_cu_e557a762_29644cute1_E:
	.zero		1
	.type		_ZN39_INTERNAL_0277c4da_4_k_cu_e557a762_29644cuda3std3__45__cpo6cbeginE,@object
	.size		_ZN39_INTERNAL_0277c4da_4_k_cu_e557a762_29644cuda3std3__45__cpo6cbeginE,(_ZN39_INTERNAL_0277c4da_4_k_cu_e557a762_29644cuda3std3__48in_placeE - _ZN39_INTERNAL_0277c4da_4_k_cu_e557a762_29644cuda3std3__45__cpo6cbeginE)
_ZN39_INTERNAL_0277c4da_4_k_cu_e557a762_29644cuda3std3__45__cpo6cbeginE:
	.zero		1
	.type		_ZN39_INTERNAL_0277c4da_4_k_cu_e557a762_29644cuda3std3__48in_placeE,@object
	.size		_ZN39_INTERNAL_0277c4da_4_k_cu_e557a762_29644cuda3std3__48in_placeE,(_ZN39_INTERNAL_0277c4da_4_k_cu_e557a762_29644cuda3std6ranges3__45__cpo9iter_moveE - _ZN39_INTERNAL_0277c4da_4_k_cu_e557a762_29644cuda3std3__48in_placeE)
_ZN39_INTERNAL_0277c4da_4_k_cu_e557a762_29644cuda3std3__48in_placeE:
	.zero		1
	.type		_ZN39_INTERNAL_0277c4da_4_k_cu_e557a762_29644cuda3std6ranges3__45__cpo9iter_moveE,@object
	.size		_ZN39_INTERNAL_0277c4da_4_k_cu_e557a762_29644cuda3std6ranges3__45__cpo9iter_moveE,(_ZN39_INTERNAL_0277c4da_4_k_cu_e557a762_29644cuda3std3__45__cpo5beginE - _ZN39_INTERNAL_0277c4da_4_k_cu_e557a762_29644cuda3std6ranges3__45__cpo9iter_moveE)
_ZN39_INTERNAL_0277c4da_4_k_cu_e557a762_29644cuda3std6ranges3__45__cpo9iter_moveE:
	.zero		1
	.type		_ZN39_INTERNAL_0277c4da_4_k_cu_e557a762_29644cuda3std3__45__cpo5beginE,@object
	.size		_ZN39_INTERNAL_0277c4da_4_k_cu_e557a762_29644cuda3std3__45__cpo5beginE,(_ZN39_INTERNAL_0277c4da_4_k_cu_e557a762_29644cuda3std3__441_GLOBAL__N__0277c4da_4_k_cu_e557a762_29646ignoreE - _ZN39_INTERNAL_0277c4da_4_k_cu_e557a762_29644cuda3std3__45__cpo5beginE)
_ZN39_INTERNAL_0277c4da_4_k_cu_e557a762_29644cuda3std3__45__cpo5beginE:
	.zero		1
	.type		_ZN39_INTERNAL_0277c4da_4_k_cu_e557a762_29644cuda3std3__441_GLOBAL__N__0277c4da_4_k_cu_e557a762_29646ignoreE,@object
	.size		_ZN39_INTERNAL_0277c4da_4_k_cu_e557a762_29644cuda3std3__441_GLOBAL__N__0277c4da_4_k_cu_e557a762_29646ignoreE,(_ZN39_INTERNAL_0277c4da_4_k_cu_e557a762_29644cute7productE - _ZN39_INTERNAL_0277c4da_4_k_cu_e557a762_29644cuda3std3__441_GLOBAL__N__0277c4da_4_k_cu_e557a762_29646ignoreE)
_ZN39_INTERNAL_0277c4da_4_k_cu_e557a762_29644cuda3std3__441_GLOBAL__N__0277c4da_4_k_cu_e557a762_29646ignoreE:
	.zero		1
	.type		_ZN39_INTERNAL_0277c4da_4_k_cu_e557a762_29644cute7productE,@object
	.size		_ZN39_INTERNAL_0277c4da_4_k_cu_e557a762_29644cute7productE,(_ZN39_INTERNAL_0277c4da_4_k_cu_e557a762_29644cuda3std3__45__cpo3endE - _ZN39_INTERNAL_0277c4da_4_k_cu_e557a762_29644cute7productE)
_ZN39_INTERNAL_0277c4da_4_k_cu_e557a762_29644cute7productE:
	.zero		1
	.type		_ZN39_INTERNAL_0277c4da_4_k_cu_e557a762_29644cuda3std3__45__cpo3endE,@object
	.size		_ZN39_INTERNAL_0277c4da_4_k_cu_e557a762_29644cuda3std3__45__cpo3endE,(_ZN39_INTERNAL_0277c4da_4_k_cu_e557a762_29644cuda3std3__419piecewise_constructE - _ZN39_INTERNAL_0277c4da_4_k_cu_e557a762_29644cuda3std3__45__cpo3endE)
_ZN39_INTERNAL_0277c4da_4_k_cu_e557a762_29644cuda3std3__45__cpo3endE:
	.zero		1
	.type		_ZN39_INTERNAL_0277c4da_4_k_cu_e557a762_29644cuda3std3__419piecewise_constructE,@object
	.size		_ZN39_INTERNAL_0277c4da_4_k_cu_e557a762_29644cuda3std3__419piecewise_constructE,(_ZN39_INTERNAL_0277c4da_4_k_cu_e557a762_29644cuda3std3__45__cpo4cendE - _ZN39_INTERNAL_0277c4da_4_k_cu_e557a762_29644cuda3std3__419piecewise_constructE)
_ZN39_INTERNAL_0277c4da_4_k_cu_e557a762_29644cuda3std3__419piecewise_constructE:
	.zero		1
	.type		_ZN39_INTERNAL_0277c4da_4_k_cu_e557a762_29644cuda3std3__45__cpo4cendE,@object
	.size		_ZN39_INTERNAL_0277c4da_4_k_cu_e557a762_29644cuda3std3__45__cpo4cendE,(_ZN39_INTERNAL_0277c4da_4_k_cu_e557a762_29644cuda3std6ranges3__45__cpo4swapE - _ZN39_INTERNAL_0277c4da_4_k_cu_e557a762_29644cuda3std3__45__cpo4cendE)
_ZN39_INTERNAL_0277c4da_4_k_cu_e557a762_29644cuda3std3__45__cpo4cendE:
	.zero		1
	.type		_ZN39_INTERNAL_0277c4da_4_k_cu_e557a762_29644cuda3std6ranges3__45__cpo4swapE,@object
	.size		_ZN39_INTERNAL_0277c4da_4_k_cu_e557a762_29644cuda3std6ranges3__45__cpo4swapE,(.L_7 - _ZN39_INTERNAL_0277c4da_4_k_cu_e557a762_29644cuda3std6ranges3__45__cpo4swapE)
_ZN39_INTERNAL_0277c4da_4_k_cu_e557a762_29644cuda3std6ranges3__45__cpo4swapE:
	.zero		1
.L_7:


//--------------------- .nv.constant0._ZN7cutlass13device_kernelINS_4conv6kernel13ConvUniversalINS1_16ConvProblemShapeILNS1_8OperatorE2ELi2EEENS1_10collective14CollectiveConvINS1_46MainloopSm90TmaGmmaWarpSpecializedImplicitGemmILS5_2ELi9ELi2EN4cute5tupleIJNSA_1CILi2EEENSC_ILi1EEESE_EEENS1_36KernelImplicitTmaWarpSpecializedSm90ELi1EEENSB_IJNSC_ILi256EEENSB_IJNSC_ILi128EEEEEENSB_IJNSC_ILi32EEEEEEEEENS_6half_tESO_NSA_8TiledMMAINSA_8MMA_AtomIJNSA_4SM904GMMA26MMA_64x128x16_F32F16F16_SSILNSS_5MajorE1ELSU_1ELNSS_7ScaleInE1ELSV_1EEEEEENSA_6LayoutINSB_IJSE_SE_SE_EEENSB_IJNSC_ILi0EEES10_S10_EEEEENSB_IJNSA_10UnderscoreES13_S13_EEEEENS7_6detail26Sm90ImplicitGemmTileTraitsINSA_13SM90_TMA_LOADENSA_14ComposedLayoutINSA_7SwizzleILi3ELi4ELi3EEENSA_18smem_ptr_flag_bitsILi16EEENSY_INSB_IJNSB_IJNSC_ILi64EEENSC_ILi4EEEEEENSB_IJNSC_ILi8EEES1F_EEENSB_IJSE_NSC_ILi9EEEEEEEEENSB_IJNSB_IJSE_NSC_ILi2048EEEEEENSB_IJS1E_NSC_ILi512EEEEEENSB_IJS10_NSC_ILi8192EEEEEEEEEEEEEvEENS17_INSA_30SM90_TMA_LOAD_IM2COL_MULTICASTENS19_IS1B_S1D_NSY_INSB_IJNSB_IJS1E_SD_EEES1I_S1K_EEENSB_IJS1N_S1P_NSB_IJS10_NSC_ILi4096EEEEEEEEEEEEEvEEEENS_8epilogue10collective6detail29Sm90TmaWarpSpecializedAdapterINS27_15DefaultEpilogueISO_NSB_IJlNSB_IJSE_llEEES10_EEES2C_NS26_6thread17LinearCombinationISO_Li1EffLNS2D_9ScaleType4KindE0ELNS_15FloatRoundStyleE2ESO_EENS_4gemm15EpilogueDefaultEEEEEvvEEEEvNT_6ParamsE --------------------------
	.section	.nv.constant0._ZN7cutlass13device_kernelINS_4conv6kernel13ConvUniversalINS1_16ConvProblemShapeILNS1_8OperatorE2ELi2EEENS1_10collective14CollectiveConvINS1_46MainloopSm90TmaGmmaWarpSpecializedImplicitGemmILS5_2ELi9ELi2EN4cute5tupleIJNSA_1CILi2EEENSC_ILi1EEESE_EEENS1_36KernelImplicitTmaWarpSpecializedSm90ELi1EEENSB_IJNSC_ILi256EEENSB_IJNSC_ILi128EEEEEENSB_IJNSC_ILi32EEEEEEEEENS_6half_tESO_NSA_8TiledMMAINSA_8MMA_AtomIJNSA_4SM904GMMA26MMA_64x128x16_F32F16F16_SSILNSS_5MajorE1ELSU_1ELNSS_7ScaleInE1ELSV_1EEEEEENSA_6LayoutINSB_IJSE_SE_SE_EEENSB_IJNSC_ILi0EEES10_S10_EEEEENSB_IJNSA_10UnderscoreES13_S13_EEEEENS7_6detail26Sm90ImplicitGemmTileTraitsINSA_13SM90_TMA_LOADENSA_14ComposedLayoutINSA_7SwizzleILi3ELi4ELi3EEENSA_18smem_ptr_flag_bitsILi16EEENSY_INSB_IJNSB_IJNSC_ILi64EEENSC_ILi4EEEEEENSB_IJNSC_ILi8EEES1F_EEENSB_IJSE_NSC_ILi9EEEEEEEEENSB_IJNSB_IJSE_NSC_ILi2048EEEEEENSB_IJS1E_NSC_ILi512EEEEEENSB_IJS10_NSC_ILi8192EEEEEEEEEEEEEvEENS17_INSA_30SM90_TMA_LOAD_IM2COL_MULTICASTENS19_IS1B_S1D_NSY_INSB_IJNSB_IJS1E_SD_EEES1I_S1K_EEENSB_IJS1N_S1P_NSB_IJS10_NSC_ILi4096EEEEEEEEEEEEEvEEEENS_8epilogue10collective6detail29Sm90TmaWarpSpecializedAdapterINS27_15DefaultEpilogueISO_NSB_IJlNSB_IJSE_llEEES10_EEES2C_NS26_6thread17LinearCombinationISO_Li1EffLNS2D_9ScaleType4KindE0ELNS_15FloatRoundStyleE2ESO_EENS_4gemm15EpilogueDefaultEEEEEvvEEEEvNT_6ParamsE,"a",@progbits
	.sectionflags	@""
	.align	4
.nv.constant0._ZN7cutlass13device_kernelINS_4conv6kernel13ConvUniversalINS1_16ConvProblemShapeILNS1_8OperatorE2ELi2EEENS1_10collective14CollectiveConvINS1_46MainloopSm90TmaGmmaWarpSpecializedImplicitGemmILS5_2ELi9ELi2EN4cute5tupleIJNSA_1CILi2EEENSC_ILi1EEESE_EEENS1_36KernelImplicitTmaWarpSpecializedSm90ELi1EEENSB_IJNSC_ILi256EEENSB_IJNSC_ILi128EEEEEENSB_IJNSC_ILi32EEEEEEEEENS_6half_tESO_NSA_8TiledMMAINSA_8MMA_AtomIJNSA_4SM904GMMA26MMA_64x128x16_F32F16F16_SSILNSS_5MajorE1ELSU_1ELNSS_7ScaleInE1ELSV_1EEEEEENSA_6LayoutINSB_IJSE_SE_SE_EEENSB_IJNSC_ILi0EEES10_S10_EEEEENSB_IJNSA_10UnderscoreES13_S13_EEEEENS7_6detail26Sm90ImplicitGemmTileTraitsINSA_13SM90_TMA_LOADENSA_14ComposedLayoutINSA_7SwizzleILi3ELi4ELi3EEENSA_18smem_ptr_flag_bitsILi16EEENSY_INSB_IJNSB_IJNSC_ILi64EEENSC_ILi4EEEEEENSB_IJNSC_ILi8EEES1F_EEENSB_IJSE_NSC_ILi9EEEEEEEEENSB_IJNSB_IJSE_NSC_ILi2048EEEEEENSB_IJS1E_NSC_ILi512EEEEEENSB_IJS10_NSC_ILi8192EEEEEEEEEEEEEvEENS17_INSA_30SM90_TMA_LOAD_IM2COL_MULTICASTENS19_IS1B_S1D_NSY_INSB_IJNSB_IJS1E_SD_EEES1I_S1K_EEENSB_IJS1N_S1P_NSB_IJS10_NSC_ILi4096EEEEEEEEEEEEEvEEEENS_8epilogue10collective6detail29Sm90TmaWarpSpecializedAdapterINS27_15DefaultEpilogueISO_NSB_IJlNSB_IJSE_llEEES10_EEES2C_NS26_6thread17LinearCombinationISO_Li1EffLNS2D_9ScaleType4KindE0ELNS_15FloatRoundStyleE2ESO_EENS_4gemm15EpilogueDefaultEEEEEvvEEEEvNT_6ParamsE:
	.zero		1536


//--------------------- SYMBOLS --------------------------

	.type		.nv.reservedSmem.offset0,@object
	.size		.nv.reservedSmem.offset0,0x4
